# CuTe-DSL kernel — source=fa4 family=fa4_fwd_sm90
# config = {"dtype": "Float16", "causal": false, "head_dim": 96, "mma_pv_is_rs": true}


// ===== COMPILED SASS (sm_90) =====

	.headerflags	@"EF_CUDA_TEXMODE_UNIFIED EF_CUDA_64BIT_ADDRESS EF_CUDA_ACCELERATORS EF_CUDA_SM90 EF_CUDA_VIRTUAL_SM(EF_CUDA_SM90)"
	.elftype	@"ET_EXEC"


//--------------------- .nv.info                  --------------------------
	.section	.nv.info,"",@"SHT_CUDA_INFO"
	.align	4


	//----- nvinfo : EIATTR_REGCOUNT
	.align		4
        /*0000*/ 	.byte	0x04, 0x2f
        /*0002*/ 	.short	(.L_1 - .L_0)
	.align		4
.L_0:
        /*0004*/ 	.word	index@(kernel_cutlass_kernel_flash_attncuteflash_fwd_sm90FlashAttentionForwardSm90_object_at__tensor0000o1961211101213_tensor0000o9611101213_tensor0000o9611101213_tensor0000o1961211101213_tensor_0)
        /*0008*/ 	.word	0x000000a8


	//----- nvinfo : EIATTR_FRAME_SIZE
	.align		4
.L_1:
        /*000c*/ 	.byte	0x04, 0x11
        /*000e*/ 	.short	(.L_3 - .L_2)
	.align		4
.L_2:
        /*0010*/ 	.word	index@(kernel_cutlass_kernel_flash_attncuteflash_fwd_sm90FlashAttentionForwardSm90_object_at__tensor0000o1961211101213_tensor0000o9611101213_tensor0000o9611101213_tensor0000o1961211101213_tensor_0)
        /*0014*/ 	.word	0x00000000


	//----- nvinfo : EIATTR_MIN_STACK_SIZE
	.align		4
.L_3:
        /*0018*/ 	.byte	0x04, 0x12
        /*001a*/ 	.short	(.L_5 - .L_4)
	.align		4
.L_4:
        /*001c*/ 	.word	index@(kernel_cutlass_kernel_flash_attncuteflash_fwd_sm90FlashAttentionForwardSm90_object_at__tensor0000o1961211101213_tensor0000o9611101213_tensor0000o9611101213_tensor0000o1961211101213_tensor_0)
        /*0020*/ 	.word	0x00000000
.L_5:


//--------------------- .nv.info.kernel_cutlass_kernel_flash_attncuteflash_fwd_sm90FlashAttentionForwardSm90_object_at__tensor0000o1961211101213_tensor0000o9611101213_tensor0000o9611101213_tensor0000o1961211101213_tensor_0 --------------------------
	.section	.nv.info.kernel_cutlass_kernel_flash_attncuteflash_fwd_sm90FlashAttentionForwardSm90_object_at__tensor0000o1961211101213_tensor0000o9611101213_tensor0000o9611101213_tensor0000o1961211101213_tensor_0,"",@"SHT_CUDA_INFO"
	.sectionflags	@""
	.align	4


	//----- nvinfo : EIATTR_CUDA_API_VERSION
	.align		4
        /*0000*/ 	.byte	0x04, 0x37
        /*0002*/ 	.short	(.L_7 - .L_6)
.L_6:
        /*0004*/ 	.word	0x00000081


	//----- nvinfo : EIATTR_KPARAM_INFO
	.align		4
.L_7:
        /*0008*/ 	.byte	0x04, 0x17
        /*000a*/ 	.short	(.L_9 - .L_8)
.L_8:
        /*000c*/ 	.word	0x00000000
        /*0010*/ 	.short	0x000f
        /*0012*/ 	.short	0x0284
        /*0014*/ 	.byte	0x00, 0xf0, 0x31, 0x00


	//----- nvinfo : EIATTR_KPARAM_INFO
	.align		4
.L_9:
        /*0018*/ 	.byte	0x04, 0x17
        /*001a*/ 	.short	(.L_11 - .L_10)
.L_10:
        /*001c*/ 	.word	0x00000000
        /*0020*/ 	.short	0x000e
        /*0022*/ 	.short	0x0280
        /*0024*/ 	.byte	0x00, 0xf0, 0x11, 0x00


	//----- nvinfo : EIATTR_KPARAM_INFO
	.align		4
.L_11:
        /*0028*/ 	.byte	0x04, 0x17
        /*002a*/ 	.short	(.L_13 - .L_12)
.L_12:
        /*002c*/ 	.word	0x00000000
        /*0030*/ 	.short	0x000d
        /*0032*/ 	.short	0x027c
        /*0034*/ 	.byte	0x00, 0xf0, 0x11, 0x00


	//----- nvinfo : EIATTR_KPARAM_INFO
	.align		4
.L_13:
        /*0038*/ 	.byte	0x04, 0x17
        /*003a*/ 	.short	(.L_15 - .L_14)
.L_14:
        /*003c*/ 	.word	0x00000000
        /*0040*/ 	.short	0x000c
        /*0042*/ 	.short	0x0278
        /*0044*/ 	.byte	0x00, 0xf0, 0x11, 0x00


	//----- nvinfo : EIATTR_KPARAM_INFO
	.align		4
.L_15:
        /*0048*/ 	.byte	0x04, 0x17
        /*004a*/ 	.short	(.L_17 - .L_16)
.L_16:
        /*004c*/ 	.word	0x00000000
        /*0050*/ 	.short	0x000b
        /*0052*/ 	.short	0x0275
        /*0054*/ 	.byte	0x00, 0xf0, 0x05, 0x00


	//----- nvinfo : EIATTR_KPARAM_INFO
	.align		4
.L_17:
        /*0058*/ 	.byte	0x04, 0x17
        /*005a*/ 	.short	(.L_19 - .L_18)
.L_18:
        /*005c*/ 	.word	0x00000000
        /*0060*/ 	.short	0x000a
        /*0062*/ 	.short	0x0274
        /*0064*/ 	.byte	0x00, 0xf0, 0x05, 0x00


	//----- nvinfo : EIATTR_KPARAM_INFO
	.align		4
.L_19:
        /*0068*/ 	.byte	0x04, 0x17
        /*006a*/ 	.short	(.L_21 - .L_20)
.L_20:
        /*006c*/ 	.word	0x00000000
        /*0070*/ 	.short	0x0009
        /*0072*/ 	.short	0x0270
        /*0074*/ 	.byte	0x00, 0xf0, 0x11, 0x00


	//----- nvinfo : EIATTR_KPARAM_INFO
	.align		4
.L_21:
        /*0078*/ 	.byte	0x04, 0x17
        /*007a*/ 	.short	(.L_23 - .L_22)
.L_22:
        /*007c*/ 	.word	0x00000000
        /*0080*/ 	.short	0x0008
        /*0082*/ 	.short	0x01f0
        /*0084*/ 	.byte	0x00, 0xf0, 0x01, 0x02


	//----- nvinfo : EIATTR_KPARAM_INFO
	.align		4
.L_23:
        /*0088*/ 	.byte	0x04, 0x17
        /*008a*/ 	.short	(.L_25 - .L_24)
.L_24:
        /*008c*/ 	.word	0x00000000
        /*0090*/ 	.short	0x0007
        /*0092*/ 	.short	0x0170
        /*0094*/ 	.byte	0x00, 0xf0, 0x01, 0x02


	//----- nvinfo : EIATTR_KPARAM_INFO
	.align		4
.L_25:
        /*0098*/ 	.byte	0x04, 0x17
        /*009a*/ 	.short	(.L_27 - .L_26)
.L_26:
        /*009c*/ 	.word	0x00000000
        /*00a0*/ 	.short	0x0006
        /*00a2*/ 	.short	0x00f0
        /*00a4*/ 	.byte	0x00, 0xf0, 0x01, 0x02


	//----- nvinfo : EIATTR_KPARAM_INFO
	.align		4
.L_27:
        /*00a8*/ 	.byte	0x04, 0x17
        /*00aa*/ 	.short	(.L_29 - .L_28)
.L_28:
        /*00ac*/ 	.word	0x00000000
        /*00b0*/ 	.short	0x0005
        /*00b2*/ 	.short	0x0070
        /*00b4*/ 	.byte	0x00, 0xf0, 0x01, 0x02


	//----- nvinfo : EIATTR_KPARAM_INFO
	.align		4
.L_29:
        /*00b8*/ 	.byte	0x04, 0x17
        /*00ba*/ 	.short	(.L_31 - .L_30)
.L_30:
        /*00bc*/ 	.word	0x00000000
        /*00c0*/ 	.short	0x0004
        /*00c2*/ 	.short	0x0030
        /*00c4*/ 	.byte	0x00, 0xf0, 0xc1, 0x00


	//----- nvinfo : EIATTR_KPARAM_INFO
	.align		4
.L_31:
        /*00c8*/ 	.byte	0x04, 0x17
        /*00ca*/ 	.short	(.L_33 - .L_32)
.L_32:
        /*00cc*/ 	.word	0x00000000
        /*00d0*/ 	.short	0x0003
        /*00d2*/ 	.short	0x0024
        /*00d4*/ 	.byte	0x00, 0xf0, 0x31, 0x00


	//----- nvinfo : EIATTR_KPARAM_INFO
	.align		4
.L_33:
        /*00d8*/ 	.byte	0x04, 0x17
        /*00da*/ 	.short	(.L_35 - .L_34)
.L_34:
        /*00dc*/ 	.word	0x00000000
        /*00e0*/ 	.short	0x0002
        /*00e2*/ 	.short	0x0018
        /*00e4*/ 	.byte	0x00, 0xf0, 0x31, 0x00


	//----- nvinfo : EIATTR_KPARAM_INFO
	.align		4
.L_35:
        /*00e8*/ 	.byte	0x04, 0x17
        /*00ea*/ 	.short	(.L_37 - .L_36)
.L_36:
        /*00ec*/ 	.word	0x00000000
        /*00f0*/ 	.short	0x0001
        /*00f2*/ 	.short	0x000c
        /*00f4*/ 	.byte	0x00, 0xf0, 0x31, 0x00


	//----- nvinfo : EIATTR_KPARAM_INFO
	.align		4
.L_37:
        /*00f8*/ 	.byte	0x04, 0x17
        /*00fa*/ 	.short	(.L_39 - .L_38)
.L_38:
        /*00fc*/ 	.word	0x00000000
        /*0100*/ 	.short	0x0000
        /*0102*/ 	.short	0x0000
        /*0104*/ 	.byte	0x00, 0xf0, 0x31, 0x00


	//----- nvinfo : EIATTR_SPARSE_MMA_MASK
	.align		4
.L_39:
        /*0108*/ 	.byte	0x03, 0x50
        /*010a*/ 	.short	0x0000


	//----- nvinfo : EIATTR_MAXREG_COUNT
	.align		4
        /*010c*/ 	.byte	0x03, 0x1b
        /*010e*/ 	.short	0x00a8


	//----- nvinfo : EIATTR_COOP_GROUP_MASK_REGIDS
	.align		4
        /*0110*/ 	.byte	0x04, 0x29
        /*0112*/ 	.short	(.L_41 - .L_40)


	//   ....[0]....
.L_40:
        /*0114*/ 	.word	0xffffffff


	//   ....[1]....
        /*0118*/ 	.word	0xffffffff


	//   ....[2]....
        /*011c*/ 	.word	0xffffffff


	//   ....[3]....
        /*0120*/ 	.word	0xffffffff


	//   ....[4]....
        /*0124*/ 	.word	0xffffffff


	//   ....[5]....
        /*0128*/ 	.word	0xffffffff


	//   ....[6]....
        /*012c*/ 	.word	0xffffffff


	//   ....[7]....
        /*0130*/ 	.word	0xffffffff


	//   ....[8]....
        /*0134*/ 	.word	0xffffffff


	//   ....[9]....
        /*0138*/ 	.word	0xffffffff


	//   ....[10]....
        /*013c*/ 	.word	0xffffffff


	//   ....[11]....
        /*0140*/ 	.word	0xffffffff


	//   ....[12]....
        /*0144*/ 	.word	0xffffffff


	//   ....[13]....
        /*0148*/ 	.word	0xffffffff


	//   ....[14]....
        /*014c*/ 	.word	0xffffffff


	//   ....[15]....
        /*0150*/ 	.word	0xffffffff


	//   ....[16]....
        /*0154*/ 	.word	0xffffffff


	//----- nvinfo : EIATTR_COOP_GROUP_INSTR_OFFSETS
	.align		4
.L_41:
        /*0158*/ 	.byte	0x04, 0x28
        /*015a*/ 	.short	(.L_43 - .L_42)


	//   ....[0]....
.L_42:
        /*015c*/ 	.word	0x00001240


	//   ....[1]....
        /*0160*/ 	.word	0x00001f00


	//   ....[2]....
        /*0164*/ 	.word	0x00002000


	//   ....[3]....
        /*0168*/ 	.word	0x000023d0


	//   ....[4]....
        /*016c*/ 	.word	0x00002480


	//   ....[5]....
        /*0170*/ 	.word	0x00003e80


	//   ....[6]....
        /*0174*/ 	.word	0x00003e90


	//   ....[7]....
        /*0178*/ 	.word	0x00003ec0


	//   ....[8]....
        /*017c*/ 	.word	0x00003ed0


	//   ....[9]....
        /*0180*/ 	.word	0x00005230


	//   ....[10]....
        /*0184*/ 	.word	0x000052a0


	//   ....[11]....
        /*0188*/ 	.word	0x000052e0


	//   ....[12]....
        /*018c*/ 	.word	0x00005340


	//   ....[13]....
        /*0190*/ 	.word	0x00005510


	//   ....[14]....
        /*0194*/ 	.word	0x00005540


	//   ....[15]....
        /*0198*/ 	.word	0x000057f0


	//   ....[16]....
        /*019c*/ 	.word	0x00005830


	//----- nvinfo : EIATTR_REG_RECONFIG
	.align		4
.L_43:
        /*01a0*/ 	.byte	0x01, 0x54
	.zero		2


	//----- nvinfo : EIATTR_MBARRIER_INSTR_OFFSETS
	.align		4
        /*01a4*/ 	.byte	0x04, 0x39
        /*01a6*/ 	.short	(.L_45 - .L_44)


	//   ....[0]....
.L_44:
        /*01a8*/ 	.word	0x000001e0
        /*01ac*/ 	.word	0x000000ff
        /*01b0*/ 	.word	0x00000000
        /*01b4*/ 	.short	0x0100
        /*01b6*/ 	.byte	0x08
	.zero		1


	//   ....[1]....
        /*01b8*/ 	.word	0x000001f0
        /*01bc*/ 	.word	0x000000ff
        /*01c0*/ 	.word	0x00000008
        /*01c4*/ 	.short	0x0100
        /*01c6*/ 	.byte	0x08
	.zero		1


	//   ....[2]....
        /*01c8*/ 	.word	0x000002e0
        /*01cc*/ 	.word	0x000000ff
        /*01d0*/ 	.word	0x00000010
        /*01d4*/ 	.short	0x0100
        /*01d6*/ 	.byte	0x08
	.zero		1


	//   ....[3]....
        /*01d8*/ 	.word	0x000002f0
        /*01dc*/ 	.word	0x000000ff
        /*01e0*/ 	.word	0x00000018
        /*01e4*/ 	.short	0x0100
        /*01e6*/ 	.byte	0x08
	.zero		1


	//   ....[4]....
        /*01e8*/ 	.word	0x00000300
        /*01ec*/ 	.word	0x000000ff
        /*01f0*/ 	.word	0x00000020
        /*01f4*/ 	.short	0x0100
        /*01f6*/ 	.byte	0x08
	.zero		1


	//   ....[5]....
        /*01f8*/ 	.word	0x00000310
        /*01fc*/ 	.word	0x000000ff
        /*0200*/ 	.word	0x00000028
        /*0204*/ 	.short	0x0100
        /*0206*/ 	.byte	0x08
	.zero		1


	//   ....[6]....
        /*0208*/ 	.word	0x00000540
        /*020c*/ 	.word	0x000000ff
        /*0210*/ 	.word	0x00000018
        /*0214*/ 	.short	0x010a
        /*0216*/ 	.byte	0x29
	.zero		1


	//   ....[7]....
        /*0218*/ 	.word	0x00000740
        /*021c*/ 	.word	0x000000ff
        /*0220*/ 	.word	0x00000008
        /*0224*/ 	.short	0x010a
        /*0226*/ 	.byte	0x29
	.zero		1


	//   ....[8]....
        /*0228*/ 	.word	0x000009f0
        /*022c*/ 	.word	0x000000ff
        /*0230*/ 	.word	0x00000018
        /*0234*/ 	.short	0x010a
        /*0236*/ 	.byte	0x29
	.zero		1


	//   ....[9]....
        /*0238*/ 	.word	0x00000be0
        /*023c*/ 	.word	0x000000ff
        /*0240*/ 	.word	0x00000028
        /*0244*/ 	.short	0x010a
        /*0246*/ 	.byte	0x29
	.zero		1


	//   ....[10]....
        /*0248*/ 	.word	0x00000e30
        /*024c*/ 	.word	0x000000ff
        /*0250*/ 	.word	0x00000028
        /*0254*/ 	.short	0x010a
        /*0256*/ 	.byte	0x29
	.zero		1


	//   ....[11]....
        /*0258*/ 	.word	0x00001040
        /*025c*/ 	.word	0x000000ff
        /*0260*/ 	.word	0x00000028
        /*0264*/ 	.short	0x010a
        /*0266*/ 	.byte	0x29
	.zero		1


	//   ....[12]....
        /*0268*/ 	.word	0x00001260
        /*026c*/ 	.word	0x000000ff
        /*0270*/ 	.word	0x00000000
        /*0274*/ 	.short	0x010a
        /*0276*/ 	.byte	0x08
	.zero		1


	//   ....[13]....
        /*0278*/ 	.word	0x000012b0
        /*027c*/ 	.word	0x000000ff
        /*0280*/ 	.word	0x00000010
        /*0284*/ 	.short	0x010a
        /*0286*/ 	.byte	0x08
	.zero		1


	//   ....[14]....
        /*0288*/ 	.word	0x000013a0
        /*028c*/ 	.word	0x000000ff
        /*0290*/ 	.word	0x00000010
        /*0294*/ 	.short	0x010a
        /*0296*/ 	.byte	0x08
	.zero		1


	//   ....[15]....
        /*0298*/ 	.word	0x00003370
        /*029c*/ 	.word	0x000000ff
        /*02a0*/ 	.word	0x00000018
        /*02a4*/ 	.short	0x0101
        /*02a6*/ 	.byte	0x08
	.zero		1


	//   ....[16]....
        /*02a8*/ 	.word	0x000036b0
        /*02ac*/ 	.word	0x000000ff
        /*02b0*/ 	.word	0x00000010
        /*02b4*/ 	.short	0x010a
        /*02b6*/ 	.byte	0x08
	.zero		1


	//   ....[17]....
        /*02b8*/ 	.word	0x000036e0
        /*02bc*/ 	.word	0x000000ff
        /*02c0*/ 	.word	0x00000010
        /*02c4*/ 	.short	0x010a
        /*02c6*/ 	.byte	0x08
	.zero		1


	//   ....[18]....
        /*02c8*/ 	.word	0x000038b0
        /*02cc*/ 	.word	0x000000ff
        /*02d0*/ 	.word	0x00000020
        /*02d4*/ 	.short	0x010a
        /*02d6*/ 	.byte	0x08
	.zero		1


	//   ....[19]....
        /*02d8*/ 	.word	0x000038d0
        /*02dc*/ 	.word	0x000000ff
        /*02e0*/ 	.word	0x00000020
        /*02e4*/ 	.short	0x010a
        /*02e6*/ 	.byte	0x08
	.zero		1


	//   ....[20]....
        /*02e8*/ 	.word	0x000040a0
        /*02ec*/ 	.word	0x000000ff
        /*02f0*/ 	.word	0x00000018
        /*02f4*/ 	.short	0x0101
        /*02f6*/ 	.byte	0x08
	.zero		1


	//   ....[21]....
        /*02f8*/ 	.word	0x00004520
        /*02fc*/ 	.word	0x000000ff
        /*0300*/ 	.word	0x00000028
        /*0304*/ 	.short	0x0101
        /*0306*/ 	.byte	0x08
	.zero		1


	//   ....[22]....
        /*0308*/ 	.word	0x000051b0
        /*030c*/ 	.word	0x000000ff
        /*0310*/ 	.word	0x00000008
        /*0314*/ 	.short	0x0101
        /*0316*/ 	.byte	0x08
	.zero		1


	//   ....[23]....
        /*0318*/ 	.word	0x000051d0
        /*031c*/ 	.word	0x000000ff
        /*0320*/ 	.word	0x00000020
        /*0324*/ 	.short	0x010a
        /*0326*/ 	.byte	0x08
	.zero		1


	//   ....[24]....
        /*0328*/ 	.word	0x000051f0
        /*032c*/ 	.word	0x000000ff
        /*0330*/ 	.word	0x00000020
        /*0334*/ 	.short	0x010a
        /*0336*/ 	.byte	0x08
	.zero		1


	//   ....[25]....
        /*0338*/ 	.word	0x00005660
        /*033c*/ 	.word	0x000000ff
        /*0340*/ 	.word	0x00000028
        /*0344*/ 	.short	0x0101
        /*0346*/ 	.byte	0x08
	.zero		1


	//   ....[26]....
        /*0348*/ 	.word	0x00005d70
        /*034c*/ 	.word	0x00000005
        /*0350*/ 	.word	0x00000018
        /*0354*/ 	.short	0x010a
        /*0356*/ 	.byte	0x3f
	.zero		1


	//   ....[27]....
        /*0358*/ 	.word	0x00005df0
        /*035c*/ 	.word	0x00000005
        /*0360*/ 	.word	0x00000008
        /*0364*/ 	.short	0x010a
        /*0366*/ 	.byte	0x3f
	.zero		1


	//   ....[28]....
        /*0368*/ 	.word	0x00005e70
        /*036c*/ 	.word	0x00000007
        /*0370*/ 	.word	0x00000018
        /*0374*/ 	.short	0x010a
        /*0376*/ 	.byte	0x3f
	.zero		1


	//   ....[29]....
        /*0378*/ 	.word	0x00005ee0
        /*037c*/ 	.word	0x00000005
        /*0380*/ 	.word	0x00000028
        /*0384*/ 	.short	0x010a
        /*0386*/ 	.byte	0x3f
	.zero		1


	//   ....[30]....
        /*0388*/ 	.word	0x00005f50
        /*038c*/ 	.word	0x00000005
        /*0390*/ 	.word	0x00000028
        /*0394*/ 	.short	0x010a
        /*0396*/ 	.byte	0x3f
	.zero		1


	//   ....[31]....
        /*0398*/ 	.word	0x00005fc0
        /*039c*/ 	.word	0x00000005
        /*03a0*/ 	.word	0x00000028
        /*03a4*/ 	.short	0x010a
        /*03a6*/ 	.byte	0x3f
	.zero		1


	//   ....[32]....
        /*03a8*/ 	.word	0x00006020
        /*03ac*/ 	.word	0x00000004
        /*03b0*/ 	.word	0x00000000
        /*03b4*/ 	.short	0x010a
        /*03b6*/ 	.byte	0x3f
	.zero		1


	//   ....[33]....
        /*03b8*/ 	.word	0x00006080
        /*03bc*/ 	.word	0x00000004
        /*03c0*/ 	.word	0x00000010
        /*03c4*/ 	.short	0x010a
        /*03c6*/ 	.byte	0x3f
	.zero		1


	//   ....[34]....
        /*03c8*/ 	.word	0x000060f0
        /*03cc*/ 	.word	0x00000003
        /*03d0*/ 	.word	0x00000010
        /*03d4*/ 	.short	0x010a
        /*03d6*/ 	.byte	0x3f
	.zero		1


	//   ....[35]....
        /*03d8*/ 	.word	0x00006160
        /*03dc*/ 	.word	0x00000003
        /*03e0*/ 	.word	0x00000020
        /*03e4*/ 	.short	0x010a
        /*03e6*/ 	.byte	0x3f
	.zero		1


	//   ....[36]....
        /*03e8*/ 	.word	0x000061d0
        /*03ec*/ 	.word	0x00000011
        /*03f0*/ 	.word	0x00000020
        /*03f4*/ 	.short	0x010a
        /*03f6*/ 	.byte	0x3f
	.zero		1


	//----- nvinfo : EIATTR_NUM_MBARRIERS
	.align		4
.L_45:
        /*03f8*/ 	.byte	0x03, 0x38
        /*03fa*/ 	.short	0x0006


	//----- nvinfo : EIATTR_EXIT_INSTR_OFFSETS
	.align		4
        /*03fc*/ 	.byte	0x04, 0x1c
        /*03fe*/ 	.short	(.L_47 - .L_46)


	//   ....[0]....
.L_46:
        /*0400*/ 	.word	0x000003b0


	//   ....[1]....
        /*0404*/ 	.word	0x00001070


	//   ....[2]....
        /*0408*/ 	.word	0x000010a0


	//   ....[3]....
        /*040c*/ 	.word	0x00005be0


	//   ....[4]....
        /*0410*/ 	.word	0x00005d30


	//----- nvinfo : EIATTR_REQNTID
	.align		4
.L_47:
        /*0414*/ 	.byte	0x04, 0x10
        /*0416*/ 	.short	(.L_49 - .L_48)
.L_48:
        /*0418*/ 	.word	0x00000180
        /*041c*/ 	.word	0x00000001
        /*0420*/ 	.word	0x00000001


	//----- nvinfo : EIATTR_CBANK_PARAM_SIZE
	.align		4
.L_49:
        /*0424*/ 	.byte	0x03, 0x19
        /*0426*/ 	.short	0x0290


	//----- nvinfo : EIATTR_PARAM_CBANK
	.align		4
        /*0428*/ 	.byte	0x04, 0x0a
        /*042a*/ 	.short	(.L_51 - .L_50)
	.align		4
.L_50:
        /*042c*/ 	.word	index@(.nv.constant0.kernel_cutlass_kernel_flash_attncuteflash_fwd_sm90FlashAttentionForwardSm90_object_at__tensor0000o1961211101213_tensor0000o9611101213_tensor0000o9611101213_tensor0000o1961211101213_tensor_0)
        /*0430*/ 	.short	0x0210
        /*0432*/ 	.short	0x0290


	//----- nvinfo : EIATTR_SW_WAR
	.align		4
.L_51:
        /*0434*/ 	.byte	0x04, 0x36
        /*0436*/ 	.short	(.L_53 - .L_52)
.L_52:
        /*0438*/ 	.word	0x00000008
.L_53:


//--------------------- .nv.callgraph             --------------------------
	.section	.nv.callgraph,"",@"SHT_CUDA_CALLGRAPH"
	.align	4
	.sectionentsize	8
	.align		4
        /*0000*/ 	.word	0x00000000
	.align		4
        /*0004*/ 	.word	0xffffffff
	.align		4
        /*0008*/ 	.word	0x00000000
	.align		4
        /*000c*/ 	.word	0xfffffffe
	.align		4
        /*0010*/ 	.word	0x00000000
	.align		4
        /*0014*/ 	.word	0xfffffffd
	.align		4
        /*0018*/ 	.word	0x00000000
	.align		4
        /*001c*/ 	.word	0xfffffffc


//--------------------- .text.kernel_cutlass_kernel_flash_attncuteflash_fwd_sm90FlashAttentionForwardSm90_object_at__tensor0000o1961211101213_tensor0000o9611101213_tensor0000o9611101213_tensor0000o1961211101213_tensor_0 --------------------------
	.section	.text.kernel_cutlass_kernel_flash_attncuteflash_fwd_sm90FlashAttentionForwardSm90_object_at__tensor0000o1961211101213_tensor0000o9611101213_tensor0000o9611101213_tensor0000o1961211101213_tensor_0,"ax",@progbits
	.sectionflags	@"SHF_BARRIERS=16"
	.align	128
        .global         kernel_cutlass_kernel_flash_attncuteflash_fwd_sm90FlashAttentionForwardSm90_object_at__tensor0000o1961211101213_tensor0000o9611101213_tensor0000o9611101213_tensor0000o1961211101213_tensor_0
        .type           kernel_cutlass_kernel_flash_attncuteflash_fwd_sm90FlashAttentionForwardSm90_object_at__tensor0000o1961211101213_tensor0000o9611101213_tensor0000o9611101213_tensor0000o1961211101213_tensor_0,@function
        .size           kernel_cutlass_kernel_flash_attncuteflash_fwd_sm90FlashAttentionForwardSm90_object_at__tensor0000o1961211101213_tensor0000o9611101213_tensor0000o9611101213_tensor0000o1961211101213_tensor_0,(.L_x_37 - kernel_cutlass_kernel_flash_attncuteflash_fwd_sm90FlashAttentionForwardSm90_object_at__tensor0000o1961211101213_tensor0000o9611101213_tensor0000o9611101213_tensor0000o1961211101213_tensor_0)
        .other          kernel_cutlass_kernel_flash_attncuteflash_fwd_sm90FlashAttentionForwardSm90_object_at__tensor0000o1961211101213_tensor0000o9611101213_tensor0000o9611101213_tensor0000o1961211101213_tensor_0,@"STO_CUDA_ENTRY STV_DEFAULT"
kernel_cutlass_kernel_flash_attncuteflash_fwd_sm90FlashAttentionForwardSm90_object_at__tensor0000o1961211101213_tensor0000o9611101213_tensor0000o9611101213_tensor0000o1961211101213_tensor_0:
.text.kernel_cutlass_kernel_flash_attncuteflash_fwd_sm90FlashAttentionForwardSm90_object_at__tensor0000o1961211101213_tensor0000o9611101213_tensor0000o9611101213_tensor0000o1961211101213_tensor_0:
[----:B------:R-:W1:Y:S01]  /*0000*/  LDC R1, c[0x0][0x28] ;  /* 0x00000a00ff017b82 */ /* 0x000e620000000800 */
[----:B------:R-:W2:Y:S02]  /*0010*/  S2R R8, SR_TID.X ;  /* 0x0000000000087919 */ /* 0x000ea40000002100 */
[----:B--2---:R-:W-:-:S04]  /*0020*/  SHF.R.U32.HI R0, RZ, 0x5, R8 ;  /* 0x00000005ff007819 */ /* 0x004fc80000011608 */
[----:B------:R-:W-:-:S13]  /*0030*/  ISETP.NE.AND P0, PT, R0, RZ, PT ;  /* 0x000000ff0000720c */ /* 0x000fda0003f05270 */
[----:B-1----:R-:W-:Y:S05]  /*0040*/  @P0 BRA `(.L_x_0) ;  /* 0x0000000000700947 */ /* 0x002fea0003800000 */
[----:B------:R-:W1:Y:S01]  /*0050*/  S2UR UR8, SR_CgaCtaId ;  /* 0x00000000000879c3 */ /* 0x000e620000008800 */
[----:B------:R-:W-:Y:S01]  /*0060*/  ULDC.64 UR10, c[0x0][0x198] ;  /* 0x00006600000a7ab9 */ /* 0x000fe20000000a00 */
[----:B------:R-:W-:Y:S01]  /*0070*/  UMOV UR4, 0x400 ;  /* 0x0000040000047882 */ /* 0x000fe20000000000 */
[----:B------:R-:W-:Y:S02]  /*0080*/  UIADD3 UR12, UP0, UR10, 0x70, URZ ;  /* 0x000000700a0c7890 */ /* 0x000fe4000ff1e03f */
[----:B------:R-:W-:Y:S02]  /*0090*/  UIADD3 UR14, UP1, UR10, 0xf0, URZ ;  /* 0x000000f00a0e7890 */ /* 0x000fe4000ff3e03f */
[----:B------:R-:W-:Y:S01]  /*00a0*/  UIADD3 UR16, UP2, UR10, 0x170, URZ ;  /* 0x000001700a107890 */ /* 0x000fe2000ff5e03f */
[----:B------:R-:W-:Y:S01]  /*00b0*/  UMOV UR5, 0x1 ;  /* 0x0000000100057882 */ /* 0x000fe20000000000 */
[----:B------:R-:W-:Y:S01]  /*00c0*/  UIADD3 UR10, UP3, UR10, 0x1f0, URZ ;  /* 0x000001f00a0a7890 */ /* 0x000fe2000ff7e03f */
[----:B------:R-:W-:Y:S01]  /*00d0*/  UMOV UR6, 0x8 ;  /* 0x0000000800067882 */ /* 0x000fe20000000000 */
[----:B------:R-:W-:-:S02]  /*00e0*/  UIADD3.X UR13, URZ, UR11, URZ, UP0, !UPT ;  /* 0x0000000b3f0d7290 */ /* 0x000fc400087fe43f */
[----:B------:R-:W-:-:S04]  /*00f0*/  UIADD3 UR6, -UR6, 0x100000, URZ ;  /* 0x0010000006067890 */ /* 0x000fc8000fffe13f */
[----:B------:R-:W-:Y:S02]  /*0100*/  USHF.L.U32 UR7, UR6, 0xb, URZ ;  /* 0x0000000b06077899 */ /* 0x000fe4000800063f */
[----:B------:R-:W-:Y:S02]  /*0110*/  USHF.L.U32 UR6, UR6, 0x1, URZ ;  /* 0x0000000106067899 */ /* 0x000fe4000800063f */
[----:B------:R-:W-:Y:S02]  /*0120*/  UIADD3.X UR15, URZ, UR11, URZ, UP1, !UPT ;  /* 0x0000000b3f0f7290 */ /* 0x000fe40008ffe43f */
[----:B------:R-:W-:Y:S02]  /*0130*/  UIADD3.X UR17, URZ, UR11, URZ, UP2, !UPT ;  /* 0x0000000b3f117290 */ /* 0x000fe400097fe43f */
[----:B------:R-:W-:Y:S01]  /*0140*/  UIADD3.X UR11, URZ, UR11, URZ, UP3, !UPT ;  /* 0x0000000b3f0b7290 */ /* 0x000fe20009ffe43f */
[----:B------:R2:W-:Y:S01]  /*0150*/  UTMACCTL.PF [UR12] ;  /* 0x000000000c0079b9 */ /* 0x0005e20008040000 */
[----:B-1----:R-:W-:-:S02]  /*0160*/  ULEA UR8, UR8, UR4, 0x18 ;  /* 0x0000000408087291 */ /* 0x002fc4000f8ec03f */
[----:B------:R-:W-:-:S04]  /*0170*/  UIADD3 UR4, -UR5, 0x100000, URZ ;  /* 0x0010000005047890 */ /* 0x000fc8000fffe13f */
[----:B------:R-:W-:Y:S02]  /*0180*/  USHF.L.U32 UR5, UR4, 0xb, URZ ;  /* 0x0000000b04057899 */ /* 0x000fe4000800063f */
[----:B------:R-:W-:Y:S01]  /*0190*/  USHF.L.U32 UR4, UR4, 0x1, URZ ;  /* 0x0000000104047899 */ /* 0x000fe2000800063f */
[----:B------:R2:W-:Y:S01]  /*01a0*/  UTMACCTL.PF [UR14] ;  /* 0x000000000e0079b9 */ /* 0x0005e20008040000 */
[----:B------:R2:W-:Y:S01]  /*01b0*/  UTMACCTL.PF [UR16] ;  /* 0x00000000100079b9 */ /* 0x0005e20008040000 */
[----:B------:R2:W-:Y:S01]  /*01c0*/  UTMACCTL.PF [UR10] ;  /* 0x000000000a0079b9 */ /* 0x0005e20008040000 */
[----:B------:R-:W1:Y:S08]  /*01d0*/  FENCE.VIEW.ASYNC.S ;  /* 0x00000000000073c6 */ /* 0x000e700000000000 */
[----:B-1----:R2:W1:Y:S01]  /*01e0*/  SYNCS.EXCH.64 URZ, [UR8], UR4 ;  /* 0x00000004083f75b2 */ /* 0x0024620008000100 */
[----:B------:R2:W3:Y:S02]  /*01f0*/  SYNCS.EXCH.64 URZ, [UR8+0x8], UR6 ;  /* 0x00000806083f75b2 */ /* 0x0004e40008000100 */
[----:B--2---:R-:W-:Y:S01]  /*0200*/  NOP ;  /* 0x0000000000007918 */ /* 0x004fe20000000000 */
.L_x_0:
[----:B------:R-:W-:Y:S05]  /*0210*/  @P0 BRA `(.L_x_1) ;  /* 0x0000000000440947 */ /* 0x000fea0003800000 */
[----:B------:R-:W2:Y:S01]  /*0220*/  S2UR UR5, SR_CgaCtaId ;  /* 0x00000000000579c3 */ /* 0x000ea20000008800 */
[----:B------:R-:W-:Y:S01]  /*0230*/  UMOV UR4, 0x400 ;  /* 0x0000040000047882 */ /* 0x000fe20000000000 */
[----:B------:R-:W-:Y:S01]  /*0240*/  UMOV UR6, 0x1 ;  /* 0x0000000100067882 */ /* 0x000fe20000000000 */
[----:B------:R-:W-:Y:S01]  /*0250*/  UMOV UR7, 0x8 ;  /* 0x0000000800077882 */ /* 0x000fe20000000000 */
[----:B--2---:R-:W-:Y:S02]  /*0260*/  ULEA UR8, UR5, UR4, 0x18 ;  /* 0x0000000405087291 */ /* 0x004fe4000f8ec03f */
[----:B------:R-:W-:-:S04]  /*0270*/  UIADD3 UR4, -UR6, 0x100000, URZ ;  /* 0x0010000006047890 */ /* 0x000fc8000fffe13f */
[----:B------:R-:W-:Y:S02]  /*0280*/  USHF.L.U32 UR5, UR4, 0xb, URZ ;  /* 0x0000000b04057899 */ /* 0x000fe4000800063f */
[----:B------:R-:W-:Y:S02]  /*0290*/  USHF.L.U32 UR4, UR4, 0x1, URZ ;  /* 0x0000000104047899 */ /* 0x000fe4000800063f */
[----:B------:R-:W-:-:S04]  /*02a0*/  UIADD3 UR6, -UR7, 0x100000, URZ ;  /* 0x0010000007067890 */ /* 0x000fc8000fffe13f */
[----:B------:R-:W-:Y:S02]  /*02b0*/  USHF.L.U32 UR7, UR6, 0xb, URZ ;  /* 0x0000000b06077899 */ /* 0x000fe4000800063f */
[----:B------:R-:W-:Y:S01]  /*02c0*/  USHF.L.U32 UR6, UR6, 0x1, URZ ;  /* 0x0000000106067899 */ /* 0x000fe2000800063f */
[----:B------:R-:W2:Y:S03]  /*02d0*/  FENCE.VIEW.ASYNC.S ;  /* 0x00000000000073c6 */ /* 0x000ea60000000000 */
[----:B--2---:R2:W4:Y:S08]  /*02e0*/  SYNCS.EXCH.64 URZ, [UR8+0x10], UR4 ;  /* 0x00001004083f75b2 */ /* 0x0045300008000100 */
[----:B------:R2:W5:Y:S01]  /*02f0*/  SYNCS.EXCH.64 URZ, [UR8+0x18], UR6 ;  /* 0x00001806083f75b2 */ /* 0x0005620008000100 */
[----:B------:R2:W3:Y:S01]  /*0300*/  SYNCS.EXCH.64 URZ, [UR8+0x20], UR4 ;  /* 0x00002004083f75b2 */ /* 0x0004e20008000100 */
[----:B------:R2:W1:Y:S01]  /*0310*/  SYNCS.EXCH.64 URZ, [UR8+0x28], UR6 ;  /* 0x00002806083f75b2 */ /* 0x0004620008000100 */
[----:B------:R-:W-:Y:S01]  /*0320*/  NOP ;  /* 0x0000000000007918 */ /* 0x000fe20000000000 */
.L_x_1:
[----:B------:R-:W-:Y:S01]  /*0330*/  ISETP.GT.AND P0, PT, R0, 0x3, PT ;  /* 0x000000030000780c */ /* 0x000fe20003f04270 */
[----:B------:R-:W-:Y:S01]  /*0340*/  NOP ;  /* 0x0000000000007918 */ /* 0x000fe20000000000 */
[----:B------:R-:W-:Y:S01]  /*0350*/  LOP3.LUT R2, R8, 0x1f, RZ, 0xc0, !PT ;  /* 0x0000001f08027812 */ /* 0x000fe200078ec0ff */
[----:B-1-345:R-:W-:Y:S10]  /*0360*/  BAR.SYNC.DEFER_BLOCKING 0x0 ;  /* 0x0000000000007b1d */ /* 0x03aff40000010000 */
[----:B------:R-:W-:Y:S05]  /*0370*/  @P0 BRA `(.L_x_2) ;  /* 0x0000000c004c0947 */ /* 0x000fea0003800000 */
[----:B------:R-:W-:-:S08]  /*0380*/  NOP ;  /* 0x0000000000007918 */ /* 0x000fd00000000000 */
[----:B------:R-:W1:-:S00]  /*0390*/  USETMAXREG.DEALLOC.CTAPOOL 0x18 ;  /* 0x00000018000079c8 */ /* 0x000e4000080e0500 */
[----:B-1----:R-:W-:-:S13]  /*03a0*/  LOP3.LUT P0, RZ, R0, 0x3, RZ, 0xc0, !PT ;  /* 0x0000000300ff7812 */ /* 0x002fda000780c0ff */
[----:B--2---:R-:W-:Y:S05]  /*03b0*/  @P0 EXIT ;  /* 0x000000000000094d */ /* 0x004fea0003800000 */
[----:B------:R-:W1:Y:S01]  /*03c0*/  S2UR UR4, SR_CgaCtaId ;  /* 0x00000000000479c3 */ /* 0x000e620000008800 */
[----:B------:R-:W-:Y:S01]  /*03d0*/  UMOV UR41, 0x400 ;  /* 0x0000040000297882 */ /* 0x000fe20000000000 */
[----:B------:R-:W-:Y:S01]  /*03e0*/  IMAD.MOV.U32 R0, RZ, RZ, -0x80000000 ;  /* 0x80000000ff007424 */ /* 0x000fe200078e00ff */
[----:B------:R-:W-:Y:S01]  /*03f0*/  ULDC UR11, c[0x0][0x21c] ;  /* 0x00008700000b7ab9 */ /* 0x000fe20000000800 */
[----:B------:R-:W-:Y:S01]  /*0400*/  ULDC.64 UR8, c[0x0][0x198] ;  /* 0x0000660000087ab9 */ /* 0x000fe20000000a00 */
[----:B------:R-:W-:Y:S02]  /*0410*/  UIADD3 UR10, -UR11, URZ, URZ ;  /* 0x0000003f0b0a7290 */ /* 0x000fe4000fffe13f */
[----:B------:R-:W-:Y:S01]  /*0420*/  UIADD3 UR6, UR11, -0x1, URZ ;  /* 0xffffffff0b067890 */ /* 0x000fe2000fffe03f */
[----:B------:R-:W2:Y:S01]  /*0430*/  S2UR UR28, SR_CTAID.Y ;  /* 0x00000000001c79c3 */ /* 0x000ea20000002600 */
[----:B------:R-:W-:Y:S02]  /*0440*/  USHF.R.S32.HI UR10, URZ, 0x1f, UR10 ;  /* 0x0000001f3f0a7899 */ /* 0x000fe4000801140a */
[----:B------:R-:W-:-:S02]  /*0450*/  USHF.R.S32.HI UR7, URZ, 0x1f, UR6 ;  /* 0x0000001f3f077899 */ /* 0x000fc40008011406 */
[----:B------:R-:W-:Y:S02]  /*0460*/  ULEA.HI UR10, UR10, -UR11, URZ, 0x7 ;  /* 0x8000000b0a0a7291 */ /* 0x000fe4000f8f383f */
[----:B------:R-:W-:Y:S01]  /*0470*/  ULEA.HI UR7, UR7, UR6, URZ, 0x7 ;  /* 0x0000000607077291 */ /* 0x000fe2000f8f383f */
[----:B------:R-:W3:Y:S01]  /*0480*/  S2UR UR29, SR_CTAID.Z ;  /* 0x00000000001d79c3 */ /* 0x000ee20000002700 */
[----:B------:R-:W-:Y:S01]  /*0490*/  USHF.R.S32.HI UR10, URZ, 0x7, UR10 ;  /* 0x000000073f0a7899 */ /* 0x000fe2000801140a */
[----:B------:R-:W-:Y:S01]  /*04a0*/  ULDC.64 UR16, c[0x0][0x198] ;  /* 0x0000660000107ab9 */ /* 0x000fe20000000a00 */
[----:B------:R-:W-:Y:S02]  /*04b0*/  UMOV UR18, URZ ;  /* 0x0000003f00127c82 */ /* 0x000fe40008000000 */
[----:B------:R-:W-:Y:S02]  /*04c0*/  UIADD3 UR6, -UR10, URZ, URZ ;  /* 0x0000003f0a067290 */ /* 0x000fe4000fffe13f */
[----:B------:R-:W-:Y:S01]  /*04d0*/  UIADD3 UR30, UP2, UR8, 0xf0, URZ ;  /* 0x000000f0081e7890 */ /* 0x000fe2000ff5e03f */
[----:B------:R-:W4:Y:S01]  /*04e0*/  S2UR UR43, SR_CTAID.X ;  /* 0x00000000002b79c3 */ /* 0x000f220000002500 */
[----:B-1----:R-:W-:-:S02]  /*04f0*/  ULEA UR41, UR4, UR41, 0x18 ;  /* 0x0000002904297291 */ /* 0x002fc4000f8ec03f */
[----:B------:R-:W-:Y:S01]  /*0500*/  UIADD3 UR32, UP3, UR16, 0xf0, URZ ;  /* 0x000000f010207890 */ /* 0x000fe2000ff7e03f */
[----:B------:R-:W-:Y:S01]  /*0510*/  ULDC.64 UR4, c[0x0][0x198] ;  /* 0x0000660000047ab9 */ /* 0x000fe20000000a00 */
[----:B------:R-:W-:Y:S02]  /*0520*/  ULEA.HI.SX32 UR7, UR7, 0x1, 0x19 ;  /* 0x0000000107077891 */ /* 0x000fe4000f8fca3f */
[----:B------:R-:W-:-:S03]  /*0530*/  UIADD3 UR14, UP1, UR4, 0xf0, URZ ;  /* 0x000000f0040e7890 */ /* 0x000fc6000ff3e03f */
[----:B------:R-:W1:Y:S01]  /*0540*/  SYNCS.PHASECHK.TRANS64.TRYWAIT P0, [UR41+0x18], R0 ;  /* 0x00001800ff0075a7 */ /* 0x000e620008000169 */
[----:B------:R-:W-:Y:S01]  /*0550*/  UISETP.GT.AND UP0, UPT, UR11, URZ, UPT ;  /* 0x0000003f0b00728c */ /* 0x000fe2000bf04270 */
[----:B------:R-:W-:Y:S01]  /*0560*/  UMOV UR10, 0x20 ;  /* 0x00000020000a7882 */ /* 0x000fe20000000000 */
[----:B--2---:R-:W-:Y:S01]  /*0570*/  UMOV UR20, UR28 ;  /* 0x0000001c00147c82 */ /* 0x004fe20008000000 */
[----:B------:R-:W-:Y:S01]  /*0580*/  UMOV UR12, UR28 ;  /* 0x0000001c000c7c82 */ /* 0x000fe20008000000 */
[----:B---3--:R-:W-:Y:S01]  /*0590*/  UMOV UR21, UR29 ;  /* 0x0000001d00157c82 */ /* 0x008fe20008000000 */
[----:B------:R-:W-:Y:S01]  /*05a0*/  UMOV UR13, UR29 ;  /* 0x0000001d000d7c82 */ /* 0x000fe20008000000 */
[----:B-1--4-:R-:W-:Y:S05]  /*05b0*/  @!P0 BRA `(.L_x_3) ;  /* 0x0000005400e08947 */ /* 0x012fea0003800000 */
.L_x_22:
[----:B------:R-:W-:Y:S01]  /*05c0*/  ELECT P0, URZ, PT ;  /* 0x00000000003f782f */ /* 0x000fe20003800000 */
[----:B------:R-:W-:Y:S01]  /*05d0*/  @!UP0 UMOV UR7, UR6 ;  /* 0x0000000600078c82 */ /* 0x000fe20008000000 */
[----:B------:R-:W-:Y:S02]  /*05e0*/  UIADD3.X UR33, URZ, UR17, URZ, UP3, !UPT ;  /* 0x000000113f217290 */ /* 0x000fe40009ffe43f */
[----:B------:R-:W-:Y:S02]  /*05f0*/  USHF.L.U32 UR22, UR7, 0x7, URZ ;  /* 0x0000000707167899 */ /* 0x000fe4000800063f */
[----:B------:R-:W-:Y:S02]  /*0600*/  UIADD3.X UR15, URZ, UR5, URZ, UP1, !UPT ;  /* 0x000000053f0f7290 */ /* 0x000fe40008ffe43f */
[----:B------:R-:W-:Y:S02]  /*0610*/  UIADD3.X UR31, URZ, UR9, URZ, UP2, !UPT ;  /* 0x000000093f1f7290 */ /* 0x000fe400097fe43f */
[----:B------:R-:W-:-:S02]  /*0620*/  UIADD3 UR16, UR41, 0xc400, URZ ;  /* 0x0000c40029107890 */ /* 0x000fc4000fffe03f */
[----:B------:R-:W-:Y:S01]  /*0630*/  UIADD3 UR17, UR41, 0x10, URZ ;  /* 0x0000001029117890 */ /* 0x000fe2000fffe03f */
[----:B------:R-:W-:Y:S01]  /*0640*/  @P0 IMAD.MOV.U32 R2, RZ, RZ, 0x6000 ;  /* 0x00006000ff020424 */ /* 0x000fe200078e00ff */
[----:B------:R-:W-:Y:S02]  /*0650*/  UIADD3 UR19, UR22, -0x80, URZ ;  /* 0xffffff8016137890 */ /* 0x000fe4000fffe03f */
[----:B------:R-:W-:Y:S02]  /*0660*/  UIADD3 UR8, UR41, 0xe400, URZ ;  /* 0x0000e40029087890 */ /* 0x000fe4000fffe03f */
[----:B------:R2:W-:Y:S01]  /*0670*/  @P0 SYNCS.ARRIVE.TRANS64 RZ, [UR41+0x10], R2 ;  /* 0x00001002ffff09a7 */ /* 0x0005e20008000029 */
[----:B------:R-:W-:Y:S02]  /*0680*/  UIADD3 UR9, UR41, 0x10, URZ ;  /* 0x0000001029097890 */ /* 0x000fe4000fffe03f */
[----:B------:R-:W-:Y:S02]  /*0690*/  UIADD3 UR24, UR41, 0x10400, URZ ;  /* 0x0001040029187890 */ /* 0x000fe4000fffe03f */
[----:B------:R-:W-:Y:S01]  /*06a0*/  UIADD3 UR25, UR41, 0x10, URZ ;  /* 0x0000001029197890 */ /* 0x000fe2000fffe03f */
[----:B------:R3:W-:Y:S01]  /*06b0*/  UTMALDG.4D [UR16], [UR14], desc[URZ] ;  /* 0x00003f100e0075b4 */ /* 0x0007e20008019000 */
[----:B------:R-:W-:Y:S01]  /*06c0*/  UMOV UR11, UR19 ;  /* 0x00000013000b7c82 */ /* 0x000fe20008000000 */
[----:B------:R-:W-:Y:S01]  /*06d0*/  UMOV UR26, 0x40 ;  /* 0x00000040001a7882 */ /* 0x000fe20000000000 */
[----:B------:R-:W-:Y:S01]  /*06e0*/  UMOV UR27, UR19 ;  /* 0x00000013001b7c82 */ /* 0x000fe20008000000 */
[----:B------:R-:W-:Y:S01]  /*06f0*/  ULDC.64 UR4, c[0x0][0x198] ;  /* 0x0000660000047ab9 */ /* 0x000fe20000000a00 */
[----:B------:R-:W-:Y:S01]  /*0700*/  UMOV UR42, URZ ;  /* 0x0000003f002a7c82 */ /* 0x000fe20008000000 */
[----:B------:R-:W-:Y:S01]  /*0710*/  UIADD3 UR6, UP0, UR4, 0x70, URZ ;  /* 0x0000007004067890 */ /* 0x000fe2000ff1e03f */
[----:B------:R4:W-:Y:S01]  /*0720*/  UTMALDG.4D [UR8], [UR30], desc[URZ] ;  /* 0x00003f081e0075b4 */ /* 0x0009e20008019000 */
[----:B------:R2:W-:Y:S01]  /*0730*/  UTMALDG.4D [UR24], [UR32], desc[URZ] ;  /* 0x00003f18200075b4 */ /* 0x0005e20008019000 */
[----:B------:R-:W5:Y:S01]  /*0740*/  SYNCS.PHASECHK.TRANS64.TRYWAIT P0, [UR41+0x8], R0 ;  /* 0x00000800ff0075a7 */ /* 0x000f620008000169 */
[----:B---3--:R-:W-:Y:S01]  /*0750*/  ULDC.64 UR14, c[0x0][0x198] ;  /* 0x00006600000e7ab9 */ /* 0x008fe20000000a00 */
[----:B----4-:R-:W-:Y:S01]  /*0760*/  ULDC.64 UR8, c[0x0][0x198] ;  /* 0x0000660000087ab9 */ /* 0x010fe20000000a00 */
[----:B------:R-:W-:Y:S01]  /*0770*/  UMOV UR10, 0x20 ;  /* 0x00000020000a7882 */ /* 0x000fe20000000000 */
[----:B--2--5:R-:W-:Y:S05]  /*0780*/  @!P0 BRA `(.L_x_4) ;  /* 0x00000054008c8947 */ /* 0x024fea0003800000 */
.L_x_23:
[----:B------:R-:W-:Y:S01]  /*0790*/  ELECT P0, URZ, PT ;  /* 0x00000000003f782f */ /* 0x000fe20003800000 */
[----:B------:R-:W-:Y:S02]  /*07a0*/  UIADD3.X UR5, URZ, UR5, URZ, UP0, !UPT ;  /* 0x000000053f057290 */ /* 0x000fe400087fe43f */
[----:B------:R-:W-:Y:S02]  /*07b0*/  UISETP.GE.AND UP0, UPT, UR7, 0x2, UPT ;  /* 0x000000020700788c */ /* 0x000fe4000bf06270 */
[----:B------:R-:W-:Y:S02]  /*07c0*/  UIADD3 UR14, UP1, UR14, 0x70, URZ ;  /* 0x000000700e0e7890 */ /* 0x000fe4000ff3e03f */
[----:B------:R-:W-:Y:S02]  /*07d0*/  UIADD3 UR16, UP2, UR8, 0x70, URZ ;  /* 0x0000007008107890 */ /* 0x000fe4000ff5e03f */
[----:B------:R-:W-:Y:S02]  /*07e0*/  USHF.L.U32 UR43, UR43, 0x7, URZ ;  /* 0x000000072b2b7899 */ /* 0x000fe4000800063f */
[----:B------:R-:W-:-:S02]  /*07f0*/  UIADD3 UR40, UR41, 0x6400, URZ ;  /* 0x0000640029287890 */ /* 0x000fc4000fffe03f */
[----:B------:R-:W-:Y:S01]  /*0800*/  @P0 IMAD.MOV.U32 R0, RZ, RZ, 0x6000 ;  /* 0x00006000ff000424 */ /* 0x000fe200078e00ff */
[----:B------:R-:W-:Y:S02]  /*0810*/  UIADD3.X UR15, URZ, UR15, URZ, UP1, !UPT ;  /* 0x0000000f3f0f7290 */ /* 0x000fe40008ffe43f */
[----:B------:R-:W-:Y:S02]  /*0820*/  UIADD3 UR8, UR41, 0x8400, URZ ;  /* 0x0000840029087890 */ /* 0x000fe4000fffe03f */
[----:B------:R2:W-:Y:S01]  /*0830*/  @P0 SYNCS.ARRIVE.TRANS64 RZ, [UR41], R0 ;  /* 0x00000000ffff09a7 */ /* 0x0005e20008000029 */
[----:B------:R-:W-:Y:S01]  /*0840*/  PLOP3.LUT P0, PT, PT, PT, UP0, 0x80, 0x0 ;  /* 0x000000000000781c */ /* 0x000fe20003f0f008 */
[----:B------:R-:W-:Y:S02]  /*0850*/  UIADD3.X UR17, URZ, UR9, URZ, UP2, !UPT ;  /* 0x000000093f117290 */ /* 0x000fe400097fe43f */
[----:B------:R-:W-:Y:S01]  /*0860*/  UIADD3 UR24, UR41, 0xa400, URZ ;  /* 0x0000a40029187890 */ /* 0x000fe2000fffe03f */
[----:B------:R-:W-:Y:S01]  /*0870*/  UMOV UR44, UR28 ;  /* 0x0000001c002c7c82 */ /* 0x000fe20008000000 */
[----:B------:R-:W-:Y:S01]  /*0880*/  UMOV UR45, UR29 ;  /* 0x0000001d002d7c82 */ /* 0x000fe20008000000 */
[----:B------:R-:W-:Y:S01]  /*0890*/  UMOV UR4, UR6 ;  /* 0x0000000600047c82 */ /* 0x000fe20008000000 */
[----:B------:R-:W-:Y:S01]  /*08a0*/  UMOV UR12, UR28 ;  /* 0x0000001c000c7c82 */ /* 0x000fe20008000000 */
[----:B------:R-:W-:Y:S01]  /*08b0*/  UMOV UR13, UR29 ;  /* 0x0000001d000d7c82 */ /* 0x000fe20008000000 */
[----:B------:R-:W-:Y:S01]  /*08c0*/  UMOV UR9, UR41 ;  /* 0x0000002900097c82 */ /* 0x000fe20008000000 */
[----:B------:R-:W-:Y:S01]  /*08d0*/  UMOV UR11, UR43 ;  /* 0x0000002b000b7c82 */ /* 0x000fe20008000000 */
[----:B------:R3:W-:Y:S01]  /*08e0*/  UTMALDG.4D [UR40], [UR4], desc[URZ] ;  /* 0x00003f28040075b4 */ /* 0x0007e20008019000 */
[----:B------:R-:W-:Y:S01]  /*08f0*/  UMOV UR26, 0x40 ;  /* 0x00000040001a7882 */ /* 0x000fe20000000000 */
[----:B------:R-:W-:Y:S01]  /*0900*/  UMOV UR25, UR41 ;  /* 0x0000002900197c82 */ /* 0x000fe20008000000 */
[----:B------:R-:W-:Y:S01]  /*0910*/  UMOV UR27, UR43 ;  /* 0x0000002b001b7c82 */ /* 0x000fe20008000000 */
[----:B--2---:R-:W-:Y:S01]  /*0920*/  IMAD.MOV.U32 R0, RZ, RZ, 0x1 ;  /* 0x00000001ff007424 */ /* 0x004fe200078e00ff */
[----:B------:R3:W-:Y:S01]  /*0930*/  UTMALDG.4D [UR8], [UR14], desc[URZ] ;  /* 0x00003f080e0075b4 */ /* 0x0007e20008019000 */
[----:B------:R3:W-:Y:S02]  /*0940*/  UTMALDG.4D [UR24], [UR16], desc[URZ] ;  /* 0x00003f18100075b4 */ /* 0x0007e40008019000 */
[----:B---3--:R-:W-:Y:S05]  /*0950*/  @!P0 BRA `(.L_x_5) ;  /* 0x0000000400288947 */ /* 0x008fea0003800000 */
[----:B------:R-:W-:Y:S01]  /*0960*/  UIADD3 UR7, -UR7, URZ, URZ ;  /* 0x0000003f07077290 */ /* 0x000fe2000fffe13f */
[----:B-1----:R-:W-:Y:S01]  /*0970*/  MOV R5, 0x1 ;  /* 0x0000000100057802 */ /* 0x002fe20000000f00 */
[----:B------:R-:W-:-:S03]  /*0980*/  UIADD3 UR27, UR22, -0x100, URZ ;  /* 0xffffff00161b7890 */ /* 0x000fc6000fffe03f */
[----:B------:R-:W-:Y:S01]  /*0990*/  ULDC.64 UR22, c[0x0][0x198] ;  /* 0x0000660000167ab9 */ /* 0x000fe20000000a00 */
[----:B------:R-:W-:-:S08]  /*09a0*/  IMAD.U32 R4, RZ, RZ, UR7 ;  /* 0x00000007ff047e24 */ /* 0x000fd0000f8e00ff */
.L_x_8:
[----:B------:R-:W-:Y:S01]  /*09b0*/  LOP3.LUT R0, R5, 0x1, RZ, 0x3c, !PT ;  /* 0x0000000105007812 */ /* 0x000fe200078e3cff */
[----:B------:R-:W-:Y:S02]  /*09c0*/  UIADD3 UR6, UP0, UR22, 0xf0, URZ ;  /* 0x000000f016067890 */ /* 0x000fe4000ff1e03f */
[----:B------:R-:W-:Y:S02]  /*09d0*/  UIADD3 UR14, UP1, UR22, 0xf0, URZ ;  /* 0x000000f0160e7890 */ /* 0x000fe4000ff3e03f */
[----:B------:R-:W-:-:S04]  /*09e0*/  IMAD.U32 R2, R0, -0x80000000, RZ ;  /* 0x8000000000027824 */ /* 0x000fc800078e00ff */
[----:B------:R-:W1:Y:S02]  /*09f0*/  SYNCS.PHASECHK.TRANS64.TRYWAIT P0, [UR41+0x18], R2 ;  /* 0x00001802ff0075a7 */ /* 0x000e640008000169 */
[----:B-1----:R-:W-:Y:S05]  /*0a00*/  @!P0 BRA `(.L_x_6) ;  /* 0x00000054000c8947 */ /* 0x002fea0003800000 */
.L_x_25:
[----:B------:R-:W-:Y:S02]  /*0a10*/  ELECT P0, URZ, PT ;  /* 0x00000000003f782f */ /* 0x000fe40003800000 */
[----:B------:R-:W-:Y:S01]  /*0a20*/  IADD3 R4, R4, 0x1, RZ ;  /* 0x0000000104047810 */ /* 0x000fe20007ffe0ff */
[----:B------:R-:W-:Y:S02]  /*0a30*/  UIADD3 UR4, UP2, UR22, 0xf0, URZ ;  /* 0x000000f016047890 */ /* 0x000fe4000ff5e03f */
[----:B------:R-:W-:Y:S01]  /*0a40*/  UIADD3 UR24, UR41, 0xc400, URZ ;  /* 0x0000c40029187890 */ /* 0x000fe2000fffe03f */
[----:B------:R-:W-:Y:S01]  /*0a50*/  ISETP.NE.AND P1, PT, R4, -0x1, PT ;  /* 0xffffffff0400780c */ /* 0x000fe20003f25270 */
[----:B------:R-:W-:Y:S02]  /*0a60*/  UIADD3 UR25, UR41, 0x10, URZ ;  /* 0x0000001029197890 */ /* 0x000fe4000fffe03f */
[----:B------:R-:W-:Y:S02]  /*0a70*/  UIADD3.X UR7, URZ, UR23, URZ, UP0, !UPT ;  /* 0x000000173f077290 */ /* 0x000fe400087fe43f */
[----:B------:R-:W-:-:S02]  /*0a80*/  UIADD3 UR16, UR41, 0xe400, URZ ;  /* 0x0000e40029107890 */ /* 0x000fc4000fffe03f */
[----:B------:R-:W-:Y:S01]  /*0a90*/  UIADD3 UR17, UR41, 0x10, URZ ;  /* 0x0000001029117890 */ /* 0x000fe2000fffe03f */
[----:B------:R-:W-:Y:S01]  /*0aa0*/  @P0 IMAD.MOV.U32 R2, RZ, RZ, 0x6000 ;  /* 0x00006000ff020424 */ /* 0x000fe200078e00ff */
[----:B------:R-:W-:Y:S02]  /*0ab0*/  UIADD3.X UR15, URZ, UR23, URZ, UP1, !UPT ;  /* 0x000000173f0f7290 */ /* 0x000fe40008ffe43f */
[----:B------:R-:W-:Y:S02]  /*0ac0*/  UIADD3 UR8, UR41, 0x10400, URZ ;  /* 0x0001040029087890 */ /* 0x000fe4000fffe03f */
[----:B------:R2:W-:Y:S01]  /*0ad0*/  @P0 SYNCS.ARRIVE.TRANS64 RZ, [UR41+0x10], R2 ;  /* 0x00001002ffff09a7 */ /* 0x0005e20008000029 */
[----:B------:R-:W-:Y:S02]  /*0ae0*/  UIADD3 UR9, UR41, 0x10, URZ ;  /* 0x0000001029097890 */ /* 0x000fe4000fffe03f */
[----:B------:R-:W-:Y:S01]  /*0af0*/  UIADD3.X UR5, URZ, UR23, URZ, UP2, !UPT ;  /* 0x000000173f057290 */ /* 0x000fe200097fe43f */
[----:B------:R-:W-:Y:S01]  /*0b00*/  UMOV UR26, URZ ;  /* 0x0000003f001a7c82 */ /* 0x000fe20008000000 */
[----:B------:R-:W-:Y:S01]  /*0b10*/  UMOV UR18, 0x20 ;  /* 0x0000002000127882 */ /* 0x000fe20000000000 */
[----:B------:R-:W-:Y:S01]  /*0b20*/  UMOV UR19, UR27 ;  /* 0x0000001b00137c82 */ /* 0x000fe20008000000 */
[----:B------:R-:W-:Y:S01]  /*0b30*/  UMOV UR20, UR28 ;  /* 0x0000001c00147c82 */ /* 0x000fe20008000000 */
[----:B------:R-:W-:Y:S01]  /*0b40*/  UMOV UR21, UR29 ;  /* 0x0000001d00157c82 */ /* 0x000fe20008000000 */
[----:B--2---:R-:W-:Y:S01]  /*0b50*/  IMAD.U32 R2, R5, -0x80000000, RZ ;  /* 0x8000000005027824 */ /* 0x004fe200078e00ff */
[----:B------:R2:W-:Y:S01]  /*0b60*/  UTMALDG.4D [UR24], [UR6], desc[URZ] ;  /* 0x00003f18060075b4 */ /* 0x0005e20008019000 */
[----:B------:R-:W-:Y:S01]  /*0b70*/  UMOV UR10, 0x40 ;  /* 0x00000040000a7882 */ /* 0x000fe20000000000 */
[----:B------:R-:W-:Y:S01]  /*0b80*/  UMOV UR11, UR27 ;  /* 0x0000001b000b7c82 */ /* 0x000fe20008000000 */
[----:B------:R-:W-:Y:S01]  /*0b90*/  UMOV UR12, UR28 ;  /* 0x0000001c000c7c82 */ /* 0x000fe20008000000 */
[----:B------:R-:W-:Y:S01]  /*0ba0*/  UMOV UR13, UR29 ;  /* 0x0000001d000d7c82 */ /* 0x000fe20008000000 */
[----:B------:R-:W-:Y:S01]  /*0bb0*/  UIADD3 UR35, UR27, 0x80, URZ ;  /* 0x000000801b237890 */ /* 0x000fe2000fffe03f */
[----:B------:R2:W-:Y:S01]  /*0bc0*/  UTMALDG.4D [UR16], [UR14], desc[URZ] ;  /* 0x00003f100e0075b4 */ /* 0x0005e20008019000 */
[----:B------:R2:W-:Y:S01]  /*0bd0*/  UTMALDG.4D [UR8], [UR4], desc[URZ] ;  /* 0x00003f08040075b4 */ /* 0x0005e20008019000 */
[----:B------:R-:W3:Y:S02]  /*0be0*/  SYNCS.PHASECHK.TRANS64.TRYWAIT P0, [UR41+0x28], R2 ;  /* 0x00002802ff0075a7 */ /* 0x000ee40008000169 */
[----:B--23--:R-:W-:Y:S07]  /*0bf0*/  @!P0 BRA `(.L_x_7) ;  /* 0x0000005000b08947 */ /* 0x00cfee0003800000 */
.L_x_27:
[----:B------:R-:W-:Y:S01]  /*0c00*/  ELECT P0, URZ, PT ;  /* 0x00000000003f782f */ /* 0x000fe20003800000 */
[----:B-1----:R-:W-:Y:S01]  /*0c10*/  IMAD.MOV.U32 R5, RZ, RZ, R0 ;  /* 0x000000ffff057224 */ /* 0x002fe200078e0000 */
[----:B------:R-:W-:Y:S02]  /*0c20*/  UIADD3 UR4, UP0, UR22, 0x170, URZ ;  /* 0x0000017016047890 */ /* 0x000fe4000ff1e03f */
[----:B------:R-:W-:Y:S02]  /*0c30*/  UIADD3 UR6, UP1, UR22, 0x170, URZ ;  /* 0x0000017016067890 */ /* 0x000fe4000ff3e03f */
[----:B------:R-:W-:Y:S02]  /*0c40*/  UIADD3 UR14, UP2, UR22, 0x170, URZ ;  /* 0x00000170160e7890 */ /* 0x000fe4000ff5e03f */
[----:B------:R-:W-:Y:S02]  /*0c50*/  UIADD3 UR32, UR41, 0x400, URZ ;  /* 0x0000040029207890 */ /* 0x000fe4000fffe03f */
[----:B------:R-:W-:-:S02]  /*0c60*/  UIADD3 UR33, UR41, 0x20, URZ ;  /* 0x0000002029217890 */ /* 0x000fc4000fffe03f */
[----:B------:R-:W-:Y:S01]  /*0c70*/  UIADD3.X UR5, URZ, UR23, URZ, UP0, !UPT ;  /* 0x000000173f057290 */ /* 0x000fe200087fe43f */
[----:B------:R-:W-:Y:S01]  /*0c80*/  @P0 IMAD.MOV.U32 R2, RZ, RZ, 0x6000 ;  /* 0x00006000ff020424 */ /* 0x000fe200078e00ff */
[----:B------:R-:W-:Y:S02]  /*0c90*/  UIADD3 UR16, UR41, 0x2400, URZ ;  /* 0x0000240029107890 */ /* 0x000fe4000fffe03f */
[----:B------:R-:W-:Y:S02]  /*0ca0*/  UIADD3 UR17, UR41, 0x20, URZ ;  /* 0x0000002029117890 */ /* 0x000fe4000fffe03f */
[----:B------:R2:W-:Y:S01]  /*0cb0*/  @P0 SYNCS.ARRIVE.TRANS64 RZ, [UR41+0x20], R2 ;  /* 0x00002002ffff09a7 */ /* 0x0005e20008000029 */
[----:B------:R-:W-:Y:S02]  /*0cc0*/  UIADD3.X UR7, URZ, UR23, URZ, UP1, !UPT ;  /* 0x000000173f077290 */ /* 0x000fe40008ffe43f */
[----:B------:R-:W-:Y:S02]  /*0cd0*/  UIADD3 UR8, UR41, 0x4400, URZ ;  /* 0x0000440029087890 */ /* 0x000fe4000fffe03f */
[----:B------:R-:W-:-:S02]  /*0ce0*/  UIADD3 UR9, UR41, 0x20, URZ ;  /* 0x0000002029097890 */ /* 0x000fc4000fffe03f */
[----:B------:R-:W-:Y:S01]  /*0cf0*/  UIADD3.X UR15, URZ, UR23, URZ, UP2, !UPT ;  /* 0x000000173f0f7290 */ /* 0x000fe200097fe43f */
[----:B------:R-:W-:Y:S01]  /*0d00*/  UMOV UR34, URZ ;  /* 0x0000003f00227c82 */ /* 0x000fe20008000000 */
[----:B------:R-:W-:Y:S01]  /*0d10*/  UMOV UR36, UR28 ;  /* 0x0000001c00247c82 */ /* 0x000fe20008000000 */
[----:B------:R-:W-:Y:S01]  /*0d20*/  UMOV UR37, UR29 ;  /* 0x0000001d00257c82 */ /* 0x000fe20008000000 */
[----:B------:R-:W-:Y:S01]  /*0d30*/  UMOV UR18, 0x20 ;  /* 0x0000002000127882 */ /* 0x000fe20000000000 */
[----:B------:R-:W-:Y:S01]  /*0d40*/  UMOV UR19, UR35 ;  /* 0x0000002300137c82 */ /* 0x000fe20008000000 */
[----:B------:R-:W-:Y:S01]  /*0d50*/  UMOV UR20, UR28 ;  /* 0x0000001c00147c82 */ /* 0x000fe20008000000 */
[----:B------:R-:W-:Y:S01]  /*0d60*/  UMOV UR21, UR29 ;  /* 0x0000001d00157c82 */ /* 0x000fe20008000000 */
[----:B------:R2:W-:Y:S01]  /*0d70*/  UTMALDG.4D [UR32], [UR4], desc[URZ] ;  /* 0x00003f20040075b4 */ /* 0x0005e20008019000 */
[----:B------:R-:W-:Y:S01]  /*0d80*/  UMOV UR10, 0x40 ;  /* 0x00000040000a7882 */ /* 0x000fe20000000000 */
[----:B------:R-:W-:Y:S01]  /*0d90*/  UMOV UR12, UR28 ;  /* 0x0000001c000c7c82 */ /* 0x000fe20008000000 */
[----:B------:R-:W-:Y:S01]  /*0da0*/  UMOV UR13, UR29 ;  /* 0x0000001d000d7c82 */ /* 0x000fe20008000000 */
[----:B------:R-:W-:Y:S01]  /*0db0*/  UMOV UR11, UR35 ;  /* 0x00000023000b7c82 */ /* 0x000fe20008000000 */
[----:B------:R-:W-:Y:S01]  /*0dc0*/  UIADD3 UR27, UR27, -0x80, URZ ;  /* 0xffffff801b1b7890 */ /* 0x000fe2000fffe03f */
[----:B------:R2:W-:Y:S01]  /*0dd0*/  UTMALDG.4D [UR16], [UR6], desc[URZ] ;  /* 0x00003f10060075b4 */ /* 0x0005e20008019000 */
[----:B------:R2:W-:Y:S02]  /*0de0*/  UTMALDG.4D [UR8], [UR14], desc[URZ] ;  /* 0x00003f080e0075b4 */ /* 0x0005e40008019000 */
[----:B--2---:R-:W-:Y:S08]  /*0df0*/  @P1 BRA `(.L_x_8) ;  /* 0xfffffff800ec1947 */ /* 0x004ff0000383ffff */
.L_x_5:
[----:B------:R-:W-:Y:S01]  /*0e00*/  IMAD.U32 R2, R0, -0x80000000, RZ ;  /* 0x8000000000027824 */ /* 0x000fe200078e00ff */
[----:B------:R-:W-:Y:S01]  /*0e10*/  UIADD3 UR24, UR41, 0x400, URZ ;  /* 0x0000040029187890 */ /* 0x000fe2000fffe03f */
[----:B------:R-:W-:Y:S02]  /*0e20*/  ULDC.64 UR4, c[0x0][0x198] ;  /* 0x0000660000047ab9 */ /* 0x000fe40000000a00 */
[----:B------:R-:W2:Y:S01]  /*0e30*/  SYNCS.PHASECHK.TRANS64.TRYWAIT P0, [UR41+0x28], R2 ;  /* 0x00002802ff0075a7 */ /* 0x000ea20008000169 */
[----:B------:R-:W-:Y:S01]  /*0e40*/  ULDC.64 UR8, c[0x0][0x198] ;  /* 0x0000660000087ab9 */ /* 0x000fe20000000a00 */
[----:B------:R-:W-:Y:S01]  /*0e50*/  ULDC.64 UR10, c[0x0][0x198] ;  /* 0x00006600000a7ab9 */ /* 0x000fe20000000a00 */
[----:B--2---:R-:W-:Y:S06]  /*0e60*/  @!P0 BRA `(.L_x_9) ;  /* 0x0000005000308947 */ /* 0x004fec0003800000 */
.L_x_29:
[----:B------:R-:W-:Y:S02]  /*0e70*/  ELECT P0, URZ, PT ;  /* 0x00000000003f782f */ /* 0x000fe40003800000 */
[----:B------:R-:W-:Y:S01]  /*0e80*/  LOP3.LUT R0, R0, 0x1, RZ, 0x3c, !PT ;  /* 0x0000000100007812 */ /* 0x000fe200078e3cff */
[----:B------:R-:W-:Y:S02]  /*0e90*/  UIADD3 UR6, UP0, UR4, 0x170, URZ ;  /* 0x0000017004067890 */ /* 0x000fe4000ff1e03f */
[----:B------:R-:W-:Y:S02]  /*0ea0*/  UIADD3 UR14, UP1, UR8, 0x170, URZ ;  /* 0x00000170080e7890 */ /* 0x000fe4000ff3e03f */
[----:B------:R-:W-:Y:S02]  /*0eb0*/  UIADD3.X UR7, URZ, UR5, URZ, UP0, !UPT ;  /* 0x000000053f077290 */ /* 0x000fe400087fe43f */
[----:B------:R-:W-:Y:S02]  /*0ec0*/  UIADD3 UR4, UP0, UR10, 0x170, URZ ;  /* 0x000001700a047890 */ /* 0x000fe4000ff1e03f */
[----:B------:R-:W-:-:S02]  /*0ed0*/  UIADD3 UR25, UR41, 0x20, URZ ;  /* 0x0000002029197890 */ /* 0x000fc4000fffe03f */
[----:B------:R-:W-:Y:S01]  /*0ee0*/  UIADD3 UR16, UR41, 0x2400, URZ ;  /* 0x0000240029107890 */ /* 0x000fe2000fffe03f */
[----:B------:R-:W-:Y:S01]  /*0ef0*/  @P0 IMAD.MOV.U32 R2, RZ, RZ, 0x6000 ;  /* 0x00006000ff020424 */ /* 0x000fe200078e00ff */
[----:B------:R-:W-:Y:S02]  /*0f00*/  UIADD3 UR17, UR41, 0x20, URZ ;  /* 0x0000002029117890 */ /* 0x000fe4000fffe03f */
[----:B------:R-:W-:Y:S01]  /*0f10*/  UIADD3.X UR15, URZ, UR9, URZ, UP1, !UPT ;  /* 0x000000093f0f7290 */ /* 0x000fe20008ffe43f */
[----:B------:R2:W-:Y:S01]  /*0f20*/  @P0 SYNCS.ARRIVE.TRANS64 RZ, [UR41+0x20], R2 ;  /* 0x00002002ffff09a7 */ /* 0x0005e20008000029 */
[----:B------:R-:W-:Y:S02]  /*0f30*/  UIADD3 UR8, UR41, 0x4400, URZ ;  /* 0x0000440029087890 */ /* 0x000fe4000fffe03f */
[----:B------:R-:W-:Y:S02]  /*0f40*/  UIADD3 UR9, UR41, 0x20, URZ ;  /* 0x0000002029097890 */ /* 0x000fe4000fffe03f */
[----:B------:R-:W-:Y:S01]  /*0f50*/  UIADD3.X UR5, URZ, UR11, URZ, UP0, !UPT ;  /* 0x0000000b3f057290 */ /* 0x000fe200087fe43f */
[----:B------:R-:W-:Y:S01]  /*0f60*/  UMOV UR26, URZ ;  /* 0x0000003f001a7c82 */ /* 0x000fe20008000000 */
[----:B------:R-:W-:Y:S01]  /*0f70*/  UMOV UR27, URZ ;  /* 0x0000003f001b7c82 */ /* 0x000fe20008000000 */
[----:B------:R-:W-:Y:S01]  /*0f80*/  UMOV UR18, 0x20 ;  /* 0x0000002000127882 */ /* 0x000fe20000000000 */
[----:B------:R-:W-:Y:S01]  /*0f90*/  UMOV UR19, URZ ;  /* 0x0000003f00137c82 */ /* 0x000fe20008000000 */
[----:B------:R-:W-:Y:S01]  /*0fa0*/  UMOV UR20, UR28 ;  /* 0x0000001c00147c82 */ /* 0x000fe20008000000 */
[----:B------:R-:W-:Y:S01]  /*0fb0*/  UMOV UR21, UR29 ;  /* 0x0000001d00157c82 */ /* 0x000fe20008000000 */
[----:B--2---:R-:W-:Y:S01]  /*0fc0*/  SHF.L.U32 R2, R0, 0x1f, RZ ;  /* 0x0000001f00027819 */ /* 0x004fe200000006ff */
[----:B------:R2:W-:Y:S01]  /*0fd0*/  UTMALDG.4D [UR24], [UR6], desc[URZ] ;  /* 0x00003f18060075b4 */ /* 0x0005e20008019000 */
[----:B------:R-:W-:Y:S01]  /*0fe0*/  UMOV UR10, 0x40 ;  /* 0x00000040000a7882 */ /* 0x000fe20000000000 */
[----:B------:R-:W-:Y:S01]  /*0ff0*/  UMOV UR11, URZ ;  /* 0x0000003f000b7c82 */ /* 0x000fe20008000000 */
[----:B------:R-:W-:Y:S01]  /*1000*/  UMOV UR12, UR28 ;  /* 0x0000001c000c7c82 */ /* 0x000fe20008000000 */
[----:B------:R-:W-:Y:S01]  /*1010*/  UMOV UR13, UR29 ;  /* 0x0000001d000d7c82 */ /* 0x000fe20008000000 */
[----:B------:R2:W-:Y:S01]  /*1020*/  UTMALDG.4D [UR16], [UR14], desc[URZ] ;  /* 0x00003f100e0075b4 */ /* 0x0005e20008019000 */
[----:B------:R2:W-:Y:S01]  /*1030*/  UTMALDG.4D [UR8], [UR4], desc[URZ] ;  /* 0x00003f08040075b4 */ /* 0x0005e20008019000 */
[----:B------:R-:W3:Y:S02]  /*1040*/  SYNCS.PHASECHK.TRANS64.TRYWAIT P0, [UR41+0x28], R2 ;  /* 0x00002802ff0075a7 */ /* 0x000ee40008000169 */
[----:B--23--:R-:W-:Y:S05]  /*1050*/  @!P0 BRA `(.L_x_10) ;  /* 0x0000004c00d08947 */ /* 0x00cfea0003800000 */
.L_x_31:
[----:B------:R-:W-:-:S13]  /*1060*/  ELECT P0, URZ, PT ;  /* 0x00000000003f782f */ /* 0x000fda0003800000 */
[----:B------:R-:W-:Y:S05]  /*1070*/  @!P0 EXIT ;  /* 0x000000000000894d */ /* 0x000fea0003800000 */
[----:B------:R-:W-:-:S04]  /*1080*/  IMAD.MOV.U32 R0, RZ, RZ, 0x6000 ;  /* 0x00006000ff007424 */ /* 0x000fc800078e00ff */
[----:B------:R-:W-:Y:S01]  /*1090*/  SYNCS.ARRIVE.TRANS64 RZ, [UR41+0x20], R0 ;  /* 0x00002000ffff79a7 */ /* 0x000fe20008000029 */
[----:B------:R-:W-:Y:S05]  /*10a0*/  EXIT ;  /* 0x000000000000794d */ /* 0x000fea0003800000 */
.L_x_2:
[----:B------:R-:W-:-:S08]  /*10b0*/  NOP ;  /* 0x0000000000007918 */ /* 0x000fd00000000000 */
[----:B------:R-:W1:Y:S02]  /*10c0*/  USETMAXREG.TRY_ALLOC.CTAPOOL UP0, 0xf0 ;  /* 0x000000f0000079c8 */ /* 0x000e640008000600 */
[----:B-1----:R-:W-:-:S13]  /*10d0*/  PLOP3.LUT P0, PT, PT, PT, UP0, 0x80, 0x0 ;  /* 0x000000000000781c */ /* 0x002fda0003f0f008 */
[----:B------:R-:W-:Y:S05]  /*10e0*/  @!P0 BRA `(.L_x_2) ;  /* 0xfffffffc00f08947 */ /* 0x000fea000383ffff */
[----:B------:R-:W-:Y:S01]  /*10f0*/  VIADD R6, R8, 0xffffff80 ;  /* 0xffffff8008067836 */ /* 0x000fe20000000000 */
[----:B--2---:R-:W1:Y:S01]  /*1100*/  S2UR UR4, SR_CgaCtaId ;  /* 0x00000000000479c3 */ /* 0x004e620000008800 */
[----:B------:R-:W-:-:S03]  /*1110*/  UMOV UR8, 0x400 ;  /* 0x0000040000087882 */ /* 0x000fc60000000000 */
[----:B------:R-:W-:-:S04]  /*1120*/  PRMT R3, R6, 0x9910, RZ ;  /* 0x0000991006037816 */ /* 0x000fc800000000ff */
[----:B------:R-:W-:Y:S01]  /*1130*/  SHF.R.S32.HI R3, RZ, 0xf, R3 ;  /* 0x0000000fff037819 */ /* 0x000fe20000011403 */
[----:B------:R-:W2:Y:S03]  /*1140*/  S2UR UR10, SR_CTAID.X ;  /* 0x00000000000a79c3 */ /* 0x000ea60000002500 */
[----:B------:R-:W-:-:S04]  /*1150*/  LOP3.LUT R3, R3, 0xffff, RZ, 0xc0, !PT ;  /* 0x0000ffff03037812 */ /* 0x000fc800078ec0ff */
[----:B------:R-:W-:Y:S01]  /*1160*/  LEA.HI R3, R3, R6, RZ, 0x17 ;  /* 0x0000000603037211 */ /* 0x000fe200078fb8ff */
[----:B------:R-:W3:Y:S03]  /*1170*/  S2UR UR11, SR_CTAID.Y ;  /* 0x00000000000b79c3 */ /* 0x000ee60000002600 */
[----:B------:R-:W-:-:S04]  /*1180*/  PRMT R4, R3, 0x9910, RZ ;  /* 0x0000991003047816 */ /* 0x000fc800000000ff */
[----:B------:R-:W-:Y:S01]  /*1190*/  SHF.R.S32.HI R4, RZ, 0x7, R4 ;  /* 0x00000007ff047819 */ /* 0x000fe20000011404 */
[----:B-1----:R-:W-:Y:S01]  /*11a0*/  ULEA UR8, UR4, UR8, 0x18 ;  /* 0x0000000804087291 */ /* 0x002fe2000f8ec03f */
[----:B------:R-:W1:Y:S02]  /*11b0*/  S2UR UR12, SR_CTAID.Z ;  /* 0x00000000000c79c3 */ /* 0x000e640000002700 */
[----:B------:R-:W-:-:S05]  /*11c0*/  PRMT R7, R4, 0x9910, RZ ;  /* 0x0000991004077816 */ /* 0x000fca00000000ff */
[C---:B------:R-:W-:Y:S02]  /*11d0*/  IMAD.SHL.U32 R5, R7.reuse, 0x80, RZ ;  /* 0x0000008007057824 */ /* 0x040fe400078e00ff */
[----:B------:R-:W-:-:S03]  /*11e0*/  VIADD R4, R7, 0xffffffff ;  /* 0xffffffff07047836 */ /* 0x000fc60000000000 */
[----:B------:R-:W-:Y:S02]  /*11f0*/  ISETP.NE.AND P0, PT, R6, R5, PT ;  /* 0x000000050600720c */ /* 0x000fe40003f05270 */
[----:B------:R-:W-:Y:S02]  /*1200*/  SHF.R.U32.HI R5, RZ, 0x7, R8 ;  /* 0x00000007ff057819 */ /* 0x000fe40000011608 */
[----:B------:R-:W-:-:S13]  /*1210*/  ISETP.LT.U32.AND P0, PT, R8, 0x80, P0 ;  /* 0x000000800800780c */ /* 0x000fda0000701070 */
[----:B------:R-:W-:Y:S02]  /*1220*/  @!P0 IADD3 R4, R7, RZ, RZ ;  /* 0x000000ff07048210 */ /* 0x000fe40007ffe0ff */
[----:B------:R-:W-:-:S04]  /*1230*/  ISETP.NE.AND P0, PT, R5, 0x1, PT ;  /* 0x000000010500780c */ /* 0x000fc80003f05270 */
[----:B------:R-:W4:Y:S09]  /*1240*/  SHFL.IDX PT, R4, R4, RZ, 0x1f ;  /* 0x00001fff04047589 */ /* 0x000f3200000e0000 */
[----:B------:R-:W-:Y:S06]  /*1250*/  @!P0 BAR.ARV 0x2, 0x100 ;  /* 0x0084000000008b1d */ /* 0x000fec0000002000 */
[----:B------:R-:W5:Y:S01]  /*1260*/  SYNCS.PHASECHK.TRANS64.TRYWAIT P0, [UR8], RZ ;  /* 0x000000ffff0075a7 */ /* 0x000f620008000148 */
[----:B----4-:R-:W-:-:S13]  /*1270*/  R2UR UR4, R4 ;  /* 0x00000000040472ca */ /* 0x010fda00000e0000 */
[----:B------:R-:W-:-:S04]  /*1280*/  USHF.R.U32.HI UR5, URZ, 0x18, UR4 ;  /* 0x000000183f057899 */ /* 0x000fc80008011604 */
[----:B------:R-:W-:Y:S01]  /*1290*/  ULOP3.LUT UR5, UR5, 0x1, URZ, 0xc0, !UPT ;  /* 0x0000000105057892 */ /* 0x000fe2000f8ec03f */
[----:B-123-5:R-:W-:Y:S11]  /*12a0*/  @!P0 BRA `(.L_x_11) ;  /* 0x0000004c00588947 */ /* 0x02eff60003800000 */
.L_x_32:
[----:B------:R-:W2:Y:S01]  /*12b0*/  SYNCS.PHASECHK.TRANS64.TRYWAIT P0, [UR8+0x10], RZ ;  /* 0x000010ffff0075a7 */ /* 0x000ea20008000148 */
[----:B------:R-:W-:Y:S01]  /*12c0*/  UIADD3 UR5, UR4, UR5, URZ ;  /* 0x0000000504057290 */ /* 0x000fe2000fffe03f */
[----:B------:R-:W-:-:S03]  /*12d0*/  UMOV UR7, 0x80000020 ;  /* 0x8000002000077882 */ /* 0x000fc60000000000 */
[----:B------:R-:W-:-:S04]  /*12e0*/  ULOP3.LUT UR5, UR5, 0xffffe, URZ, 0xc0, !UPT ;  /* 0x000ffffe05057892 */ /* 0x000fc8000f8ec03f */
[----:B------:R-:W-:Y:S02]  /*12f0*/  UIADD3 UR5, UR4, -UR5, URZ ;  /* 0x8000000504057290 */ /* 0x000fe4000fffe03f */
[----:B------:R-:W-:Y:S02]  /*1300*/  UIADD3 UR4, UR8, 0xc400, URZ ;  /* 0x0000c40008047890 */ /* 0x000fe4000fffe03f */
[----:B------:R-:W-:Y:S02]  /*1310*/  ULEA UR5, UR5, UR8, 0xc ;  /* 0x0000000805057291 */ /* 0x000fe4000f8e603f */
[----:B------:R-:W-:Y:S02]  /*1320*/  USHF.R.U32.HI UR4, URZ, 0x4, UR4 ;  /* 0x000000043f047899 */ /* 0x000fe40008011604 */
[----:B------:R-:W-:Y:S02]  /*1330*/  UIADD3 UR5, UR5, 0x6400, URZ ;  /* 0x0000640005057890 */ /* 0x000fe4000fffe03f */
[----:B------:R-:W-:-:S02]  /*1340*/  ULOP3.LUT UR6, UR4, 0x3fc0, URZ, 0xc0, !UPT ;  /* 0x00003fc004067892 */ /* 0x000fc4000f8ec03f */
[----:B------:R-:W-:Y:S02]  /*1350*/  USHF.R.U32.HI UR5, URZ, 0x4, UR5 ;  /* 0x000000043f057899 */ /* 0x000fe40008011605 */
[----:B------:R-:W-:Y:S02]  /*1360*/  ULOP3.LUT UR6, UR6, 0x10000, URZ, 0xfc, !UPT ;  /* 0x0001000006067892 */ /* 0x000fe4000f8efc3f */
[----:B------:R-:W-:-:S04]  /*1370*/  ULOP3.LUT UR4, UR5, 0x3fc0, URZ, 0xc0, !UPT ;  /* 0x00003fc005047892 */ /* 0x000fc8000f8ec03f */
[----:B------:R-:W-:Y:S01]  /*1380*/  ULOP3.LUT UR4, UR4, 0x10000, URZ, 0xfc, !UPT ;  /* 0x0001000004047892 */ /* 0x000fe2000f8efc3f */
[----:B--2---:R-:W-:Y:S11]  /*1390*/  @P0 BRA `(.L_x_12) ;  /* 0x0000000000080947 */ /* 0x004ff60003800000 */
[----:B------:R-:W2:Y:S02]  /*13a0*/  SYNCS.PHASECHK.TRANS64.TRYWAIT P0, [UR8+0x10], RZ ;  /* 0x000010ffff0075a7 */ /* 0x000ea40008000148 */
[----:B--2---:R-:W-:Y:S05]  /*13b0*/  @!P0 BRA `(.L_x_13) ;  /* 0x0000004c002c8947 */ /* 0x004fea0003800000 */
.L_x_12:
[----:B------:R-:W-:Y:S01]  /*13c0*/  WARPGROUP.ARRIVE ;  /* 0x00000000000079c5 */ /* 0x000fe20000000000 */
[----:B------:R-:W-:Y:S01]  /*13d0*/  UMOV UR5, 0x80000020 ;  /* 0x8000002000057882 */ /* 0x000fe20000000000 */
[----:B------:R-:W-:Y:S01]  /*13e0*/  UIADD3 UR18, UR6, 0x2, URZ ;  /* 0x0000000206127890 */ /* 0x000fe2000fffe03f */
[----:B------:R-:W-:Y:S01]  /*13f0*/  LOP3.LUT R3, R3, 0xff80, RZ, 0xc0, !PT ;  /* 0x0000ff8003037812 */ /* 0x000fe200078ec0ff */
[----:B------:R-:W-:Y:S02]  /*1400*/  UIADD3 UR16, UR4, 0x2, URZ ;  /* 0x0000000204107890 */ /* 0x000fe4000fffe03f */
[----:B------:R-:W-:Y:S01]  /*1410*/  HGMMA.64x128x16.F32 R24, gdesc[UR4], RZ, !UPT ;  /* 0x01e00000041879f0 */ /* 0x000fe2000c7008ff */
[----:B------:R-:W-:Y:S01]  /*1420*/  UMOV UR19, 0x80000020 ;  /* 0x8000002000137882 */ /* 0x000fe20000000000 */
[----:B------:R-:W-:Y:S01]  /*1430*/  UMOV UR17, 0x80000020 ;  /* 0x8000002000117882 */ /* 0x000fe20000000000 */
[----:B------:R-:W-:Y:S01]  /*1440*/  UIADD3 UR22, UR6, 0x202, URZ ;  /* 0x0000020206167890 */ /* 0x000fe2000fffe03f */
[----:B------:R-:W-:Y:S01]  /*1450*/  IMAD.MOV R3, RZ, RZ, -R3 ;  /* 0x000000ffff037224 */ /* 0x000fe200078e0a03 */
[----:B------:R-:W-:Y:S01]  /*1460*/  UIADD3 UR20, UR4, 0x202, URZ ;  /* 0x0000020204147890 */ /* 0x000fe2000fffe03f */
[----:B------:R-:W-:Y:S01]  /*1470*/  UMOV UR23, 0x80000020 ;  /* 0x8000002000177882 */ /* 0x000fe20000000000 */
[----:B------:R-:W-:-:S02]  /*1480*/  UMOV UR21, 0x80000020 ;  /* 0x8000002000157882 */ /* 0x000fc40000000000 */
[----:B------:R-:W-:Y:S01]  /*1490*/  PRMT R3, R3, 0x7710, RZ ;  /* 0x0000771003037816 */ /* 0x000fe200000000ff */
[----:B------:R-:W-:Y:S01]  /*14a0*/  ULDC UR15, c[0x0][0x21c] ;  /* 0x00008700000f7ab9 */ /* 0x000fe20000000800 */
[----:B------:R-:W-:Y:S02]  /*14b0*/  USHF.L.U32 UR10, UR10, 0x7, URZ ;  /* 0x000000070a0a7899 */ /* 0x000fe4000800063f */
[----:B------:R-:W-:Y:S01]  /*14c0*/  UIADD3 UR14, -UR15, URZ, URZ ;  /* 0x0000003f0f0e7290 */ /* 0x000fe2000fffe13f */
[----:B-1----:R-:W-:Y:S01]  /*14d0*/  IMAD.IADD R4, R6, 0x1, R3 ;  /* 0x0000000106047824 */ /* 0x002fe200078e0203 */
[----:B------:R-:W-:Y:S02]  /*14e0*/  UIADD3 UR9, UR15, -0x1, URZ ;  /* 0xffffffff0f097890 */ /* 0x000fe4000fffe03f */
[----:B------:R-:W-:Y:S02]  /*14f0*/  USHF.R.S32.HI UR14, URZ, 0x1f, UR14 ;  /* 0x0000001f3f0e7899 */ /* 0x000fe4000801140e */
[----:B------:R-:W-:Y:S01]  /*1500*/  PRMT R3, R4, 0x8880, RZ ;  /* 0x0000888004037816 */ /* 0x000fe200000000ff */
[----:B------:R-:W-:-:S02]  /*1510*/  UISETP.GT.AND UP0, UPT, UR15, URZ, UPT ;  /* 0x0000003f0f00728c */ /* 0x000fc4000bf04270 */
[----:B------:R-:W-:Y:S01]  /*1520*/  USHF.R.S32.HI UR13, URZ, 0x1f, UR9 ;  /* 0x0000001f3f0d7899 */ /* 0x000fe20008011409 */
[----:B------:R-:W-:Y:S01]  /*1530*/  PRMT R3, R3, 0x7710, RZ ;  /* 0x0000771003037816 */ /* 0x000fe200000000ff */
[----:B------:R-:W-:Y:S02]  /*1540*/  ULEA.HI UR14, UR14, -UR15, URZ, 0x7 ;  /* 0x8000000f0e0e7291 */ /* 0x000fe4000f8f383f */
[----:B------:R-:W-:Y:S01]  /*1550*/  ULEA.HI UR9, UR13, UR9, URZ, 0x7 ;  /* 0x000000090d097291 */ /* 0x000fe2000f8f383f */
[----:B------:R-:W-:Y:S01]  /*1560*/  SHF.R.U32.HI R3, RZ, 0x7, R3 ;  /* 0x00000007ff037819 */ /* 0x000fe20000011603 */
[----:B------:R-:W-:Y:S02]  /*1570*/  USHF.R.S32.HI UR14, URZ, 0x7, UR14 ;  /* 0x000000073f0e7899 */ /* 0x000fe4000801140e */
[----:B------:R-:W-:Y:S01]  /*1580*/  USHF.R.S32.HI UR9, URZ, 0x7, UR9 ;  /* 0x000000073f097899 */ /* 0x000fe20008011409 */
[----:B------:R-:W-:Y:S01]  /*1590*/  LOP3.LUT R11, R3, 0xff, RZ, 0xc0, !PT ;  /* 0x000000ff030b7812 */ /* 0x000fe200078ec0ff */
[----:B------:R-:W-:Y:S01]  /*15a0*/  @!UP0 ULOP3.LUT UR9, URZ, UR14, URZ, 0x33, !UPT ;  /* 0x0000000e3f098292 */ /* 0x000fe2000f8e333f */
[----:B------:R-:W-:-:S02]  /*15b0*/  ULDC UR13, c[0x0][0x480] ;  /* 0x00012000000d7ab9 */ /* 0x000fc40000000800 */
[CC--:B------:R-:W-:Y:S01]  /*15c0*/  LEA.HI R10, R11.reuse, R4.reuse, RZ, 0x1a ;  /* 0x000000040b0a7211 */ /* 0x0c0fe200078fd0ff */
[----:B------:R-:W-:Y:S01]  /*15d0*/  ULDC UR14, c[0x0][0x210] ;  /* 0x00008400000e7ab9 */ /* 0x000fe20000000800 */
[----:B------:R-:W-:Y:S01]  /*15e0*/  LEA.HI R11, R11, R4, RZ, 0x1d ;  /* 0x000000040b0b7211 */ /* 0x000fe200078fe8ff */
[----:B------:R-:W-:Y:S01]  /*15f0*/  UISETP.GE.AND UP0, UPT, UR9, 0x1, UPT ;  /* 0x000000010900788c */ /* 0x000fe2000bf06270 */
[C---:B------:R-:W-:Y:S01]  /*1600*/  LOP3.LUT R3, R10.reuse, 0xfffc, RZ, 0xc0, !PT ;  /* 0x0000fffc0a037812 */ /* 0x040fe200078ec0ff */
[----:B------:R-:W-:Y:S01]  /*1610*/  UMOV UR27, 0x80000020 ;  /* 0x80000020001b7882 */ /* 0x000fe20000000000 */
[----:B------:R-:W-:Y:S02]  /*1620*/  VIMNMX R8, RZ, UR9, !PT ;  /* 0x00000009ff087c48 */ /* 0x000fe4000ffe0100 */
[----:B------:R-:W-:Y:S01]  /*1630*/  PRMT R10, R10, 0x8880, RZ ;  /* 0x000088800a0a7816 */ /* 0x000fe200000000ff */
[----:B------:R-:W-:Y:S01]  /*1640*/  IMAD.MOV R3, RZ, RZ, -R3 ;  /* 0x000000ffff037224 */ /* 0x000fe200078e0a03 */
[----:B------:R-:W-:-:S02]  /*1650*/  PRMT R11, R11, 0x8880, RZ ;  /* 0x000088800b0b7816 */ /* 0x000fc400000000ff */
[----:B------:R-:W-:Y:S02]  /*1660*/  SHF.R.S32.HI R10, RZ, 0x2, R10 ;  /* 0x00000002ff0a7819 */ /* 0x000fe4000001140a */
[----:B------:R-:W-:-:S05]  /*1670*/  PRMT R9, R3, 0x7710, RZ ;  /* 0x0000771003097816 */ /* 0x000fca00000000ff */
[----:B------:R-:W-:-:S05]  /*1680*/  IMAD.IADD R9, R4, 0x1, R9 ;  /* 0x0000000104097824 */ /* 0x000fca00078e0209 */
[----:B------:R-:W-:-:S05]  /*1690*/  IADD3 R3, R9, R9, RZ ;  /* 0x0000000909037210 */ /* 0x000fca0007ffe0ff */
[----:B------:R-:W-:-:S05]  /*16a0*/  IMAD.MOV R3, RZ, RZ, -R3 ;  /* 0x000000ffff037224 */ /* 0x000fca00078e0a03 */
[----:B------:R-:W-:-:S04]  /*16b0*/  PRMT R3, R3, 0x7710, RZ ;  /* 0x0000771003037816 */ /* 0x000fc800000000ff */
[----:B------:R-:W-:-:S04]  /*16c0*/  LOP3.LUT R3, R3, 0xffff, RZ, 0xc0, !PT ;  /* 0x0000ffff03037812 */ /* 0x000fc800078ec0ff */
[----:B------:R-:W-:-:S05]  /*16d0*/  PRMT R3, R3, 0x8880, RZ ;  /* 0x0000888003037816 */ /* 0x000fca00000000ff */
[----:B------:R-:W-:-:S04]  /*16e0*/  VIADD R3, R3, UR15 ;  /* 0x0000000f03037c36 */ /* 0x000fc80008000000 */
[----:B------:R-:W-:-:S05]  /*16f0*/  IMAD R3, R8, -0x80, R3 ;  /* 0xffffff8008037824 */ /* 0x000fca00078e0203 */
[----:B------:R-:W-:-:S04]  /*1700*/  SHF.R.S32.HI R8, RZ, 0x1f, R3 ;  /* 0x0000001fff087819 */ /* 0x000fc80000011403 */
[----:B------:R-:W-:-:S04]  /*1710*/  LEA.HI R8, R8, R3, RZ, 0x3 ;  /* 0x0000000308087211 */ /* 0x000fc800078f18ff */
[----:B------:R-:W-:Y:S02]  /*1720*/  LOP3.LUT R12, R8, 0xfffffff8, RZ, 0xc0, !PT ;  /* 0xfffffff8080c7812 */ /* 0x000fe400078ec0ff */
[----:B------:R-:W-:Y:S02]  /*1730*/  SHF.R.S32.HI R8, RZ, 0x3, R8 ;  /* 0x00000003ff087819 */ /* 0x000fe40000011408 */
[----:B------:R-:W-:-:S03]  /*1740*/  VIADDMNMX R3, R3, -R12, 0x2, PT ;  /* 0x0000000203037446 */ /* 0x000fc6000380090c */
[----:B------:R-:W-:Y:S01]  /*1750*/  IMAD.U32 R8, R8, -0x2, RZ ;  /* 0xfffffffe08087824 */ /* 0x000fe200078e00ff */
[----:B------:R-:W-:Y:S01]  /*1760*/  HGMMA.64x128x16.F32 R24, gdesc[UR16], R24 ;  /* 0x01e00000101879f0 */ /* 0x000fe20008700818 */
[----:B------:R-:W-:Y:S02]  /*1770*/  UIADD3 UR16, UR4, 0x200, URZ ;  /* 0x0000020004107890 */ /* 0x000fe4000fffe03f */
[----:B------:R-:W-:Y:S01]  /*1780*/  UIADD3 UR18, UR6, 0x200, URZ ;  /* 0x0000020006127890 */ /* 0x000fe2000fffe03f */
[----:B------:R-:W-:Y:S01]  /*1790*/  VIADDMNMX R3, R8, -R3, 0xffffffe0, !PT ;  /* 0xffffffe008037446 */ /* 0x000fe20007800903 */
[----:B------:R-:W-:Y:S01]  /*17a0*/  UMOV UR17, 0x80000020 ;  /* 0x8000002000117882 */ /* 0x000fe20000000000 */
[----:B------:R-:W-:Y:S01]  /*17b0*/  UMOV UR19, 0x80000020 ;  /* 0x8000002000137882 */ /* 0x000fe20000000000 */
[----:B------:R-:W-:Y:S01]  /*17c0*/  IMAD.MOV.U32 R8, RZ, RZ, -0x1 ;  /* 0xffffffffff087424 */ /* 0x000fe200078e00ff */
[----:B------:R-:W-:-:S04]  /*17d0*/  IADD3 R3, R3, 0x20, RZ ;  /* 0x0000002003037810 */ /* 0x000fc80007ffe0ff */
[----:B------:R-:W-:-:S04]  /*17e0*/  SHF.R.U32.HI R8, RZ, R3, R8 ;  /* 0x00000003ff087219 */ /* 0x000fc80000011608 */
[C---:B------:R-:W-:Y:S02]  /*17f0*/  R2P PR, R8.reuse, 0x7e ;  /* 0x0000007e08007804 */ /* 0x040fe40000000000 */
[----:B------:R-:W-:Y:S01]  /*1800*/  LOP3.LUT R15, R8, 0x1, RZ, 0xc0, !PT ;  /* 0x00000001080f7812 */ /* 0x000fe200078ec0ff */
[----:B------:R-:W-:Y:S01]  /*1810*/  HGMMA.64x128x16.F32 R24, gdesc[UR16], R24 ;  /* 0x01e00000101879f0 */ /* 0x000fe20008700818 */
[----:B------:R-:W-:-:S11]  /*1820*/  ULDC.64 UR18, c[0x0][0x260] ;  /* 0x0000980000127ab9 */ /* 0x000fd60000000a00 */
[----:B------:R-:W-:Y:S01]  /*1830*/  HGMMA.64x128x16.F32 R24, gdesc[UR20], R24 ;  /* 0x01e00000141879f0 */ /* 0x000fe20008700818 */
[----:B------:R-:W-:Y:S02]  /*1840*/  UIADD3 UR22, UR6, 0x400, URZ ;  /* 0x0000040006167890 */ /* 0x000fe4000fffe03f */
[----:B------:R-:W-:Y:S01]  /*1850*/  UIADD3 UR20, UR4, 0x400, URZ ;  /* 0x0000040004147890 */ /* 0x000fe2000fffe03f */
[----:B------:R-:W-:Y:S01]  /*1860*/  UMOV UR23, 0x80000020 ;  /* 0x8000002000177882 */ /* 0x000fe20000000000 */
[----:B------:R-:W-:-:S07]  /*1870*/  UMOV UR21, 0x80000020 ;  /* 0x8000002000157882 */ /* 0x000fce0000000000 */
[----:B------:R-:W-:Y:S01]  /*1880*/  HGMMA.64x128x16.F32 R24, gdesc[UR20], R24 ;  /* 0x01e00000141879f0 */ /* 0x000fe20008700818 */
[----:B------:R-:W-:Y:S02]  /*1890*/  UIADD3 UR22, UR6, 0x402, URZ ;  /* 0x0000040206167890 */ /* 0x000fe4000fffe03f */
[----:B------:R-:W-:Y:S01]  /*18a0*/  UIADD3 UR20, UR4, 0x402, URZ ;  /* 0x0000040204147890 */ /* 0x000fe2000fffe03f */
[----:B------:R-:W-:Y:S01]  /*18b0*/  UMOV UR23, 0x80000020 ;  /* 0x8000002000177882 */ /* 0x000fe20000000000 */
[----:B------:R-:W-:-:S07]  /*18c0*/  UMOV UR21, 0x80000020 ;  /* 0x8000002000157882 */ /* 0x000fce0000000000 */
[----:B------:R-:W-:Y:S03]  /*18d0*/  HGMMA.64x128x16.F32 R24, gdesc[UR20], R24, gsb0 ;  /* 0x01e00000141879f0 */ /* 0x000fe60008000818 */
[----:B------:R-:W-:Y:S02]  /*18e0*/  WARPGROUP.DEPBAR.LE gsb0, 0x0 ;  /* 0x00008000000079c5 */ /* 0x000fe40000010000 */
[----:B------:R-:W-:Y:S02]  /*18f0*/  FSEL R25, R25, -INF , P1 ;  /* 0xff80000019197808 */ /* 0x000fe40000800000 */
[----:B------:R-:W-:Y:S02]  /*1900*/  FSEL R27, R27, -INF , P1 ;  /* 0xff8000001b1b7808 */ /* 0x000fe40000800000 */
[----:B------:R-:W-:Y:S02]  /*1910*/  FSEL R28, R28, -INF , P2 ;  /* 0xff8000001c1c7808 */ /* 0x000fe40001000000 */
[----:B------:R-:W-:-:S02]  /*1920*/  FSEL R30, R30, -INF , P2 ;  /* 0xff8000001e1e7808 */ /* 0x000fc40001000000 */
[----:B------:R-:W-:Y:S02]  /*1930*/  FSEL R29, R29, -INF , P3 ;  /* 0xff8000001d1d7808 */ /* 0x000fe40001800000 */
[----:B------:R-:W-:Y:S02]  /*1940*/  FSEL R31, R31, -INF , P3 ;  /* 0xff8000001f1f7808 */ /* 0x000fe40001800000 */
[----:B------:R-:W-:Y:S02]  /*1950*/  FSEL R19, R32, -INF , P4 ;  /* 0xff80000020137808 */ /* 0x000fe40002000000 */
[----:B------:R-:W-:Y:S02]  /*1960*/  FSEL R34, R34, -INF , P4 ;  /* 0xff80000022227808 */ /* 0x000fe40002000000 */
[----:B------:R-:W-:Y:S02]  /*1970*/  FSEL R16, R33, -INF , P5 ;  /* 0xff80000021107808 */ /* 0x000fe40002800000 */
[----:B------:R-:W-:-:S02]  /*1980*/  FSEL R12, R35, -INF , P5 ;  /* 0xff800000230c7808 */ /* 0x000fc40002800000 */
[----:B------:R-:W-:Y:S02]  /*1990*/  FSEL R21, R36, -INF , P6 ;  /* 0xff80000024157808 */ /* 0x000fe40003000000 */
[----:B------:R-:W-:Y:S02]  /*19a0*/  FSEL R17, R38, -INF , P6 ;  /* 0xff80000026117808 */ /* 0x000fe40003000000 */
[----:B------:R-:W-:Y:S02]  /*19b0*/  R2P PR, R8.B1, 0x7f ;  /* 0x0000007f08007804 */ /* 0x000fe40000001000 */
[----:B------:R-:W-:Y:S02]  /*19c0*/  FMNMX R20, R25, R16, !PT ;  /* 0x0000001019147209 */ /* 0x000fe40007800000 */
[----:B------:R-:W-:Y:S02]  /*19d0*/  FMNMX R13, R28, R21, !PT ;  /* 0x000000151c0d7209 */ /* 0x000fe40007800000 */
        /* <DEDUP_REMOVED lines=14> */
[----:B------:R-:W-:Y:S02]  /*1ac0*/  R2P PR, R8.B2, 0x7f ;  /* 0x0000007f08007804 */ /* 0x000fe40000002000 */
[----:B------:R-:W-:Y:S02]  /*1ad0*/  FMNMX R20, R41, R20, !PT ;  /* 0x0000001429147209 */ /* 0x000fe40007800000 */
[----:B------:R-:W-:Y:S02]  /*1ae0*/  FMNMX R13, R44, R13, !PT ;  /* 0x0000000d2c0d7209 */ /* 0x000fe40007800000 */
[----:B------:R-:W-:Y:S02]  /*1af0*/  FSEL R57, R57, -INF , P1 ;  /* 0xff80000039397808 */ /* 0x000fe40000800000 */
[----:B------:R-:W-:-:S02]  /*1b00*/  FSEL R59, R59, -INF , P1 ;  /* 0xff8000003b3b7808 */ /* 0x000fc40000800000 */
[----:B------:R-:W-:Y:S02]  /*1b10*/  LOP3.LUT P1, RZ, R8, 0x8000, RZ, 0xc0, !PT ;  /* 0x0000800008ff7812 */ /* 0x000fe4000782c0ff */
[----:B------:R-:W-:Y:S02]  /*1b20*/  FSEL R56, R56, -INF , P0 ;  /* 0xff80000038387808 */ /* 0x000fe40000000000 */
[----:B------:R-:W-:Y:S02]  /*1b30*/  FSEL R58, R58, -INF , P0 ;  /* 0xff8000003a3a7808 */ /* 0x000fe40000000000 */
[----:B------:R-:W-:Y:S02]  /*1b40*/  FSEL R53, R53, -INF , P1 ;  /* 0xff80000035357808 */ /* 0x000fe40000800000 */
[----:B------:R-:W-:Y:S02]  /*1b50*/  FSEL R55, R55, -INF , P1 ;  /* 0xff80000037377808 */ /* 0x000fe40000800000 */
[----:B------:R-:W-:-:S02]  /*1b60*/  LOP3.LUT P0, RZ, R8, 0x80, RZ, 0xc0, !PT ;  /* 0x0000008008ff7812 */ /* 0x000fc4000780c0ff */
[----:B------:R-:W-:Y:S02]  /*1b70*/  ISETP.NE.U32.AND P1, PT, R15, 0x1, PT ;  /* 0x000000010f00780c */ /* 0x000fe40003f25070 */
[----:B------:R-:W-:Y:S02]  /*1b80*/  FSEL R18, R37, -INF , P0 ;  /* 0xff80000025127808 */ /* 0x000fe40000000000 */
[----:B------:R-:W-:Y:S02]  /*1b90*/  FSEL R24, R24, -INF , !P1 ;  /* 0xff80000018187808 */ /* 0x000fe40004800000 */
[----:B------:R-:W-:Y:S02]  /*1ba0*/  FMNMX R22, R29, R18, !PT ;  /* 0x000000121d167209 */ /* 0x000fe40007800000 */
[----:B------:R-:W-:Y:S02]  /*1bb0*/  FMNMX R3, R24, R19, !PT ;  /* 0x0000001318037209 */ /* 0x000fe40007800000 */
[----:B------:R-:W-:-:S02]  /*1bc0*/  FMNMX R22, R45, R22, !PT ;  /* 0x000000162d167209 */ /* 0x000fc40007800000 */
[----:B------:R-:W-:Y:S02]  /*1bd0*/  FMNMX R3, R40, R3, !PT ;  /* 0x0000000328037209 */ /* 0x000fe40007800000 */
[----:B------:R-:W-:Y:S02]  /*1be0*/  FSEL R60, R60, -INF , P2 ;  /* 0xff8000003c3c7808 */ /* 0x000fe40001000000 */
[----:B------:R-:W-:Y:S02]  /*1bf0*/  FSEL R62, R62, -INF , P2 ;  /* 0xff8000003e3e7808 */ /* 0x000fe40001000000 */
[----:B------:R-:W-:Y:S02]  /*1c00*/  FSEL R14, R39, -INF , P0 ;  /* 0xff800000270e7808 */ /* 0x000fe40000000000 */
[C---:B------:R-:W-:Y:S02]  /*1c10*/  LOP3.LUT P0, RZ, R8.reuse, 0x800000, RZ, 0xc0, !PT ;  /* 0x0080000008ff7812 */ /* 0x040fe4000780c0ff */
[----:B------:R-:W-:-:S02]  /*1c20*/  ISETP.GT.AND P2, PT, R8, -0x1, PT ;  /* 0xffffffff0800780c */ /* 0x000fc40003f44270 */
[----:B------:R-:W-:Y:S02]  /*1c30*/  FSEL R61, R61, -INF , P3 ;  /* 0xff8000003d3d7808 */ /* 0x000fe40001800000 */
[----:B------:R-:W-:Y:S02]  /*1c40*/  FMNMX R3, R48, R3, !PT ;  /* 0x0000000330037209 */ /* 0x000fe40007800000 */
[----:B------:R-:W-:Y:S02]  /*1c50*/  FMNMX R20, R49, R20, !PT ;  /* 0x0000001431147209 */ /* 0x000fe40007800000 */
[----:B------:R-:W-:Y:S02]  /*1c60*/  FMNMX R13, R52, R13, !PT ;  /* 0x0000000d340d7209 */ /* 0x000fe40007800000 */
[----:B------:R-:W-:Y:S02]  /*1c70*/  FMNMX R22, R53, R22, !PT ;  /* 0x0000001635167209 */ /* 0x000fe40007800000 */
[----:B------:R-:W-:-:S02]  /*1c80*/  FSEL R69, R69, -INF , P0 ;  /* 0xff80000045457808 */ /* 0x000fc40000000000 */
[----:B------:R-:W-:Y:S02]  /*1c90*/  FSEL R71, R71, -INF , P0 ;  /* 0xff80000047477808 */ /* 0x000fe40000000000 */
[----:B------:R-:W-:Y:S02]  /*1ca0*/  FSEL R85, R85, -INF , !P2 ;  /* 0xff80000055557808 */ /* 0x000fe40005000000 */
[----:B------:R-:W-:Y:S02]  /*1cb0*/  FSEL R63, R63, -INF , P3 ;  /* 0xff8000003f3f7808 */ /* 0x000fe40001800000 */
[----:B------:R-:W-:Y:S02]  /*1cc0*/  FSEL R64, R64, -INF , P4 ;  /* 0xff80000040407808 */ /* 0x000fe40002000000 */
[----:B------:R-:W-:Y:S02]  /*1cd0*/  FSEL R66, R66, -INF , P4 ;  /* 0xff80000042427808 */ /* 0x000fe40002000000 */
[----:B------:R-:W-:-:S02]  /*1ce0*/  FSEL R65, R65, -INF , P5 ;  /* 0xff80000041417808 */ /* 0x000fc40002800000 */
[----:B------:R-:W-:Y:S02]  /*1cf0*/  FSEL R67, R67, -INF , P5 ;  /* 0xff80000043437808 */ /* 0x000fe40002800000 */
[----:B------:R-:W-:Y:S02]  /*1d00*/  FSEL R68, R68, -INF , P6 ;  /* 0xff80000044447808 */ /* 0x000fe40003000000 */
[----:B------:R-:W-:Y:S02]  /*1d10*/  FSEL R70, R70, -INF , P6 ;  /* 0xff80000046467808 */ /* 0x000fe40003000000 */
[----:B------:R-:W-:Y:S02]  /*1d20*/  R2P PR, R8.B3, 0x7f ;  /* 0x0000007f08007804 */ /* 0x000fe40000003000 */
[----:B------:R-:W-:Y:S02]  /*1d30*/  FMNMX R3, R56, R3, !PT ;  /* 0x0000000338037209 */ /* 0x000fe40007800000 */
[----:B------:R-:W-:-:S02]  /*1d40*/  FMNMX R20, R57, R20, !PT ;  /* 0x0000001439147209 */ /* 0x000fc40007800000 */
[----:B------:R-:W-:Y:S02]  /*1d50*/  FMNMX R13, R60, R13, !PT ;  /* 0x0000000d3c0d7209 */ /* 0x000fe40007800000 */
[----:B------:R-:W-:Y:S02]  /*1d60*/  FMNMX R22, R61, R22, !PT ;  /* 0x000000163d167209 */ /* 0x000fe40007800000 */
[----:B------:R-:W-:Y:S02]  /*1d70*/  FSEL R72, R72, -INF , P0 ;  /* 0xff80000048487808 */ /* 0x000fe40000000000 */
[----:B------:R-:W-:Y:S02]  /*1d80*/  FSEL R73, R73, -INF , P1 ;  /* 0xff80000049497808 */ /* 0x000fe40000800000 */
[----:B------:R-:W-:Y:S02]  /*1d90*/  FSEL R76, R76, -INF , P2 ;  /* 0xff8000004c4c7808 */ /* 0x000fe40001000000 */
[----:B------:R-:W-:-:S02]  /*1da0*/  FSEL R77, R77, -INF , P3 ;  /* 0xff8000004d4d7808 */ /* 0x000fc40001800000 */
[----:B------:R-:W-:Y:S02]  /*1db0*/  FMNMX R3, R64, R3, !PT ;  /* 0x0000000340037209 */ /* 0x000fe40007800000 */
[----:B------:R-:W-:Y:S02]  /*1dc0*/  FMNMX R20, R65, R20, !PT ;  /* 0x0000001441147209 */ /* 0x000fe40007800000 */
[----:B------:R-:W-:Y:S02]  /*1dd0*/  FMNMX R13, R68, R13, !PT ;  /* 0x0000000d440d7209 */ /* 0x000fe40007800000 */
[----:B------:R-:W-:Y:S02]  /*1de0*/  FMNMX R22, R69, R22, !PT ;  /* 0x0000001645167209 */ /* 0x000fe40007800000 */
[----:B------:R-:W-:Y:S02]  /*1df0*/  FSEL R80, R80, -INF , P4 ;  /* 0xff80000050507808 */ /* 0x000fe40002000000 */
[----:B------:R-:W-:-:S02]  /*1e00*/  FSEL R81, R81, -INF , P5 ;  /* 0xff80000051517808 */ /* 0x000fc40002800000 */
[----:B------:R-:W-:Y:S02]  /*1e10*/  FSEL R84, R84, -INF , P6 ;  /* 0xff80000054547808 */ /* 0x000fe40003000000 */
[----:B------:R-:W-:Y:S02]  /*1e20*/  FMNMX R3, R72, R3, !PT ;  /* 0x0000000348037209 */ /* 0x000fe40007800000 */
[----:B------:R-:W-:Y:S02]  /*1e30*/  FMNMX R20, R73, R20, !PT ;  /* 0x0000001449147209 */ /* 0x000fe40007800000 */
[----:B------:R-:W-:Y:S02]  /*1e40*/  FMNMX R13, R76, R13, !PT ;  /* 0x0000000d4c0d7209 */ /* 0x000fe40007800000 */
[----:B------:R-:W-:Y:S02]  /*1e50*/  FMNMX R22, R77, R22, !PT ;  /* 0x000000164d167209 */ /* 0x000fe40007800000 */
[----:B------:R-:W-:-:S02]  /*1e60*/  FMNMX R3, R80, R3, !PT ;  /* 0x0000000350037209 */ /* 0x000fc40007800000 */
[----:B------:R-:W-:Y:S02]  /*1e70*/  FMNMX R20, R81, R20, !PT ;  /* 0x0000001451147209 */ /* 0x000fe40007800000 */
[----:B------:R-:W-:Y:S02]  /*1e80*/  FMNMX R13, R84, R13, !PT ;  /* 0x0000000d540d7209 */ /* 0x000fe40007800000 */
[----:B------:R-:W-:Y:S02]  /*1e90*/  FMNMX R22, R85, R22, !PT ;  /* 0x0000001655167209 */ /* 0x000fe40007800000 */
[----:B------:R-:W-:Y:S02]  /*1ea0*/  FMNMX R3, R3, R20, !PT ;  /* 0x0000001403037209 */ /* 0x000fe40007800000 */
[----:B------:R-:W-:Y:S02]  /*1eb0*/  FMNMX R22, R13, R22, !PT ;  /* 0x000000160d167209 */ /* 0x000fe40007800000 */
[----:B------:R-:W-:-:S02]  /*1ec0*/  P2R R23, PR, RZ, 0x2 ;  /* 0x00000002ff177803 */ /* 0x000fc40000000000 */
[----:B------:R-:W-:Y:S02]  /*1ed0*/  FMNMX R22, R3, R22, !PT ;  /* 0x0000001603167209 */ /* 0x000fe40007800000 */
[----:B------:R-:W-:Y:S02]  /*1ee0*/  P2R R32, PR, RZ, 0x1 ;  /* 0x00000001ff207803 */ /* 0x000fe40000000000 */
[----:B------:R-:W-:Y:S01]  /*1ef0*/  ISETP.NE.U32.AND P0, PT, R15, 0x1, PT ;  /* 0x000000010f00780c */ /* 0x000fe20003f05070 */
[----:B------:R-:W1:Y:S01]  /*1f00*/  SHFL.BFLY PT, R3, R22, 0x2, 0x1f ;  /* 0x0c401f0016037f89 */ /* 0x000e6200000e0000 */
[----:B------:R-:W-:Y:S02]  /*1f10*/  FMNMX R35, R30, R17, !PT ;  /* 0x000000111e237209 */ /* 0x000fe40007800000 */
[----:B------:R-:W-:Y:S02]  /*1f20*/  FSEL R26, R26, -INF , !P0 ;  /* 0xff8000001a1a7808 */ /* 0x000fe40004000000 */
[----:B------:R-:W-:-:S02]  /*1f30*/  ISETP.NE.AND P0, PT, R32, RZ, PT ;  /* 0x000000ff2000720c */ /* 0x000fc40003f05270 */
[----:B------:R-:W-:Y:S02]  /*1f40*/  FMNMX R33, R26, R34, !PT ;  /* 0x000000221a217209 */ /* 0x000fe40007800000 */
[----:B------:R-:W-:Y:S02]  /*1f50*/  FSEL R74, R74, -INF , P0 ;  /* 0xff8000004a4a7808 */ /* 0x000fe40000000000 */
[----:B------:R-:W-:Y:S02]  /*1f60*/  ISETP.GT.AND P0, PT, R8, -0x1, PT ;  /* 0xffffffff0800780c */ /* 0x000fe40003f04270 */
[----:B------:R-:W-:Y:S02]  /*1f70*/  FMNMX R8, R27, R12, !PT ;  /* 0x0000000c1b087209 */ /* 0x000fe40007800000 */
[----:B------:R-:W-:Y:S02]  /*1f80*/  FMNMX R33, R42, R33, !PT ;  /* 0x000000212a217209 */ /* 0x000fe40007800000 */
[----:B------:R-:W-:-:S02]  /*1f90*/  FMNMX R8, R43, R8, !PT ;  /* 0x000000082b087209 */ /* 0x000fc40007800000 */
[----:B------:R-:W-:Y:S02]  /*1fa0*/  FMNMX R35, R46, R35, !PT ;  /* 0x000000232e237209 */ /* 0x000fe40007800000 */
[----:B------:R-:W-:Y:S02]  /*1fb0*/  FMNMX R33, R50, R33, !PT ;  /* 0x0000002132217209 */ /* 0x000fe40007800000 */
[----:B------:R-:W-:Y:S02]  /*1fc0*/  FMNMX R8, R51, R8, !PT ;  /* 0x0000000833087209 */ /* 0x000fe40007800000 */
[----:B-1----:R-:W-:Y:S02]  /*1fd0*/  FMNMX R13, R22, R3, !PT ;  /* 0x00000003160d7209 */ /* 0x002fe40007800000 */
[----:B------:R-:W-:Y:S02]  /*1fe0*/  FMNMX R35, R54, R35, !PT ;  /* 0x0000002336237209 */ /* 0x000fe40007800000 */
[----:B------:R-:W-:Y:S01]  /*1ff0*/  FMNMX R37, R58, R33, !PT ;  /* 0x000000213a257209 */ /* 0x000fe20007800000 */
[----:B------:R-:W1:Y:S01]  /*2000*/  SHFL.BFLY PT, R20, R13, 0x1, 0x1f ;  /* 0x0c201f000d147f89 */ /* 0x000e6200000e0000 */
[----:B------:R-:W-:-:S02]  /*2010*/  FMNMX R8, R59, R8, !PT ;  /* 0x000000083b087209 */ /* 0x000fc40007800000 */
[----:B------:R-:W-:Y:S02]  /*2020*/  FMNMX R35, R62, R35, !PT ;  /* 0x000000233e237209 */ /* 0x000fe40007800000 */
[----:B------:R-:W-:Y:S02]  /*2030*/  FSEL R78, R78, -INF , P2 ;  /* 0xff8000004e4e7808 */ /* 0x000fe40001000000 */
[----:B------:R-:W-:Y:S02]  /*2040*/  FSEL R79, R79, -INF , P3 ;  /* 0xff8000004f4f7808 */ /* 0x000fe40001800000 */
[----:B------:R-:W-:Y:S02]  /*2050*/  FMNMX R37, R66, R37, !PT ;  /* 0x0000002542257209 */ /* 0x000fe40007800000 */
[----:B------:R-:W-:Y:S02]  /*2060*/  FMNMX R8, R67, R8, !PT ;  /* 0x0000000843087209 */ /* 0x000fe40007800000 */
[----:B------:R-:W-:-:S02]  /*2070*/  FMNMX R35, R70, R35, !PT ;  /* 0x0000002346237209 */ /* 0x000fc40007800000 */
[----:B------:R-:W-:Y:S02]  /*2080*/  FSEL R87, R87, -INF , !P0 ;  /* 0xff80000057577808 */ /* 0x000fe40004000000 */
[----:B------:R-:W-:Y:S02]  /*2090*/  FSEL R82, R82, -INF , P4 ;  /* 0xff80000052527808 */ /* 0x000fe40002000000 */
[----:B------:R-:W-:Y:S02]  /*20a0*/  FSEL R83, R83, -INF , P5 ;  /* 0xff80000053537808 */ /* 0x000fe40002800000 */
[----:B------:R-:W-:Y:S02]  /*20b0*/  FSEL R86, R86, -INF , P6 ;  /* 0xff80000056567808 */ /* 0x000fe40003000000 */
[----:B------:R-:W-:Y:S02]  /*20c0*/  FMNMX R37, R74, R37, !PT ;  /* 0x000000254a257209 */ /* 0x000fe40007800000 */
[----:B-1----:R-:W-:-:S02]  /*20d0*/  FMNMX R3, R13, R20, !PT ;  /* 0x000000140d037209 */ /* 0x002fc40007800000 */
[----:B------:R-:W-:Y:S02]  /*20e0*/  FMNMX R35, R78, R35, !PT ;  /* 0x000000234e237209 */ /* 0x000fe40007800000 */
[C---:B------:R-:W-:Y:S02]  /*20f0*/  FSETP.NEU.AND P1, PT, R3.reuse, -INF , PT ;  /* 0xff8000000300780b */ /* 0x040fe40003f2d000 */
[----:B------:R-:W-:Y:S02]  /*2100*/  FMNMX R37, R82, R37, !PT ;  /* 0x0000002552257209 */ /* 0x000fe40007800000 */
[----:B------:R-:W-:Y:S02]  /*2110*/  FSEL R15, R3, RZ, P1 ;  /* 0x000000ff030f7208 */ /* 0x000fe40000800000 */
[----:B------:R-:W-:Y:S02]  /*2120*/  ISETP.NE.AND P1, PT, R23, RZ, PT ;  /* 0x000000ff1700720c */ /* 0x000fe40003f25270 */
[----:B------:R-:W-:Y:S01]  /*2130*/  ISETP.NE.AND P2, PT, R2, RZ, PT ;  /* 0x000000ff0200720c */ /* 0x000fe20003f45270 */
[----:B------:R-:W-:Y:S01]  /*2140*/  FMUL R20, R15, UR13 ;  /* 0x0000000d0f147c20 */ /* 0x000fe20008400000 */
[----:B------:R-:W-:-:S03]  /*2150*/  FSEL R75, R75, -INF , P1 ;  /* 0xff8000004b4b7808 */ /* 0x000fc60000800000 */
[--C-:B------:R-:W-:Y:S01]  /*2160*/  FFMA R152, R19, UR13, -R20.reuse ;  /* 0x0000000d13987c23 */ /* 0x100fe20008000814 */
[--C-:B------:R-:W-:Y:S01]  /*2170*/  FFMA R19, R16, UR13, -R20.reuse ;  /* 0x0000000d10137c23 */ /* 0x100fe20008000814 */
[----:B------:R-:W-:Y:S01]  /*2180*/  FMNMX R16, R31, R14, !PT ;  /* 0x0000000e1f107209 */ /* 0x000fe20007800000 */
        /* <DEDUP_REMOVED lines=8> */
[----:B------:R1:W-:Y:S01]  /*2210*/  MUFU.EX2 R13, R25 ;  /* 0x00000019000d7308 */ /* 0x0003e20000000800 */
        /* <DEDUP_REMOVED lines=8> */
[--C-:B-1----:R-:W-:Y:S01]  /*22a0*/  FFMA R25, R45, UR13, -R20.reuse ;  /* 0x0000000d2d197c23 */ /* 0x102fe20008000814 */
[--C-:B------:R-:W-:Y:S01]  /*22b0*/  FFMA R29, R49, UR13, -R20.reuse ;  /* 0x0000000d311d7c23 */ /* 0x100fe20008000814 */
[----:B------:R-:W-:Y:S01]  /*22c0*/  FMNMX R16, R79, R16, !PT ;  /* 0x000000104f107209 */ /* 0x000fe20007800000 */
[--C-:B------:R-:W-:Y:S01]  /*22d0*/  FFMA R33, R53, UR13, -R20.reuse ;  /* 0x0000000d35217c23 */ /* 0x100fe20008000814 */
[--C-:B------:R-:W-:Y:S01]  /*22e0*/  FFMA R150, R28, UR13, -R20.reuse ;  /* 0x0000000d1c967c23 */ /* 0x100fe20008000814 */
        /* <DEDUP_REMOVED lines=13> */
[--C-:B------:R-:W-:Y:S01]  /*23c0*/  FFMA R140, R72, UR13, -R20.reuse ;  /* 0x0000000d488c7c23 */ /* 0x100fe20008000814 */
[----:B------:R-:W1:Y:S01]  /*23d0*/  SHFL.BFLY PT, R45, R8, 0x2, 0x1f ;  /* 0x0c401f00082d7f89 */ /* 0x000e6200000e0000 */
[--C-:B------:R-:W-:Y:S01]  /*23e0*/  FFMA R142, R76, UR13, -R20.reuse ;  /* 0x0000000d4c8e7c23 */ /* 0x100fe20008000814 */
[--C-:B------:R-:W-:Y:S01]  /*23f0*/  FFMA R49, R77, UR13, -R20.reuse ;  /* 0x0000000d4d317c23 */ /* 0x100fe20008000814 */
[--C-:B------:R-:W-:Y:S01]  /*2400*/  FFMA R144, R80, UR13, -R20.reuse ;  /* 0x0000000d50907c23 */ /* 0x100fe20008000814 */
[--C-:B------:R-:W-:Y:S01]  /*2410*/  FFMA R53, R81, UR13, -R20.reuse ;  /* 0x0000000d51357c23 */ /* 0x100fe20008000814 */
[--C-:B------:R-:W-:Y:S01]  /*2420*/  FFMA R146, R84, UR13, -R20.reuse ;  /* 0x0000000d54927c23 */ /* 0x100fe20008000814 */
[----:B------:R-:W2:Y:S08]  /*2430*/  MUFU.EX2 R148, R148 ;  /* 0x0000009400947308 */ /* 0x000eb00000000800 */
[----:B------:R-:W3:Y:S08]  /*2440*/  MUFU.EX2 R150, R150 ;  /* 0x0000009600967308 */ /* 0x000ef00000000800 */
[----:B------:R-:W4:Y:S01]  /*2450*/  MUFU.EX2 R15, R15 ;  /* 0x0000000f000f7308 */ /* 0x000f220000000800 */
[----:B-1----:R-:W-:Y:S01]  /*2460*/  FMNMX R16, R8, R45, !PT ;  /* 0x0000002d08107209 */ /* 0x002fe20007800000 */
[----:B------:R-:W-:-:S04]  /*2470*/  FFMA R45, R73, UR13, -R20 ;  /* 0x0000000d492d7c23 */ /* 0x000fc80008000814 */
[----:B------:R-:W1:Y:S02]  /*2480*/  SHFL.BFLY PT, R57, R16, 0x1, 0x1f ;  /* 0x0c201f0010397f89 */ /* 0x000e6400000e0000 */
[----:B------:R-:W5:Y:S08]  /*2490*/  MUFU.EX2 R152, R152 ;  /* 0x0000009800987308 */ /* 0x000f700000000800 */
[----:B------:R-:W-:Y:S08]  /*24a0*/  MUFU.EX2 R19, R19 ;  /* 0x0000001300137308 */ /* 0x000ff00000000800 */
[----:B------:R-:W-:Y:S01]  /*24b0*/  MUFU.EX2 R154, R154 ;  /* 0x0000009a009a7308 */ /* 0x000fe20000000800 */
[----:B-1----:R-:W-:Y:S01]  /*24c0*/  FMNMX R8, R16, R57, !PT ;  /* 0x0000003910087209 */ /* 0x002fe20007800000 */
[----:B------:R-:W-:-:S06]  /*24d0*/  FFMA R57, R85, UR13, -R20 ;  /* 0x0000000d55397c23 */ /* 0x000fcc0008000814 */
[----:B------:R-:W-:Y:S01]  /*24e0*/  MUFU.EX2 R21, R21 ;  /* 0x0000001500157308 */ /* 0x000fe20000000800 */
[----:B------:R-:W-:-:S04]  /*24f0*/  FSETP.NEU.AND P0, PT, R8, -INF , PT ;  /* 0xff8000000800780b */ /* 0x000fc80003f0d000 */
[----:B------:R-:W-:-:S03]  /*2500*/  FSEL R61, R8, RZ, P0 ;  /* 0x000000ff083d7208 */ /* 0x000fc60000000000 */
[----:B------:R-:W-:Y:S01]  /*2510*/  MUFU.EX2 R156, R156 ;  /* 0x0000009c009c7308 */ /* 0x000fe20000000800 */
[----:B------:R-:W-:Y:S01]  /*2520*/  LOP3.LUT P0, RZ, R9, 0xff, RZ, 0xc0, !PT ;  /* 0x000000ff09ff7812 */ /* 0x000fe2000780c0ff */
[----:B------:R-:W-:-:S04]  /*2530*/  FMUL R61, R61, UR13 ;  /* 0x0000000d3d3d7c20 */ /* 0x000fc80008400000 */
[--C-:B------:R-:W-:Y:S01]  /*2540*/  FFMA R16, R27, UR13, -R61.reuse ;  /* 0x0000000d1b107c23 */ /* 0x100fe2000800083d */
[----:B------:R-:W-:Y:S01]  /*2550*/  LOP3.LUT R27, R6, 0xffff, RZ, 0xc0, !PT ;  /* 0x0000ffff061b7812 */ /* 0x000fe200078ec0ff */
[--C-:B------:R-:W-:Y:S01]  /*2560*/  FFMA R155, R17, UR13, -R61.reuse ;  /* 0x0000000d119b7c23 */ /* 0x100fe2000800083d */
[--C-:B------:R-:W-:Y:S01]  /*2570*/  FFMA R18, R31, UR13, -R61.reuse ;  /* 0x0000000d1f127c23 */ /* 0x100fe2000800083d */
[--C-:B------:R-:W-:Y:S01]  /*2580*/  FFMA R149, R26, UR13, -R61.reuse ;  /* 0x0000000d1a957c23 */ /* 0x100fe2000800083d */
[CC--:B------:R-:W-:Y:S01]  /*2590*/  LEA.HI R17, R27.reuse, R6.reuse, RZ, 0x14 ;  /* 0x000000061b117211 */ /* 0x0c0fe200078fa0ff */
[--C-:B------:R-:W-:Y:S01]  /*25a0*/  FFMA R151, R30, UR13, -R61.reuse ;  /* 0x0000000d1e977c23 */ /* 0x100fe2000800083d */
[-C--:B------:R-:W-:Y:S01]  /*25b0*/  LEA.HI R20, R27, R6.reuse, RZ, 0x15 ;  /* 0x000000061b147211 */ /* 0x080fe200078fa8ff */
[----:B------:R-:W-:Y:S01]  /*25c0*/  MUFU.EX2 R16, R16 ;  /* 0x0000001000107308 */ /* 0x000fe20000000800 */
[C---:B------:R-:W-:Y:S01]  /*25d0*/  LOP3.LUT R24, R17.reuse, 0xffff, RZ, 0xc0, !PT ;  /* 0x0000ffff11187812 */ /* 0x040fe200078ec0ff */
[--C-:B------:R-:W-:Y:S01]  /*25e0*/  FFMA R153, R34, UR13, -R61.reuse ;  /* 0x0000000d22997c23 */ /* 0x100fe2000800083d */
[----:B------:R-:W-:Y:S01]  /*25f0*/  LOP3.LUT R17, R17, 0xfff0, RZ, 0xc0, !PT ;  /* 0x0000fff011117812 */ /* 0x000fe200078ec0ff */
[--C-:B------:R-:W-:Y:S01]  /*2600*/  FFMA R12, R12, UR13, -R61.reuse ;  /* 0x0000000d0c0c7c23 */ /* 0x100fe2000800083d */
[----:B------:R-:W-:Y:S01]  /*2610*/  LEA.HI R22, R27, R6, RZ, 0x12 ;  /* 0x000000061b167211 */ /* 0x000fe200078f90ff */
[----:B------:R-:W-:Y:S01]  /*2620*/  FFMA R14, R14, UR13, -R61 ;  /* 0x0000000d0e0e7c23 */ /* 0x000fe2000800083d */
[----:B------:R-:W-:Y:S01]  /*2630*/  PRMT R20, R20, 0x9910, RZ ;  /* 0x0000991014147816 */ /* 0x000fe200000000ff */
[----:B------:R-:W-:Y:S01]  /*2640*/  IMAD.MOV R27, RZ, RZ, -R17 ;  /* 0x000000ffff1b7224 */ /* 0x000fe200078e0a11 */
[----:B------:R-:W-:Y:S01]  /*2650*/  LOP3.LUT R22, R22, 0xfffc, RZ, 0xc0, !PT ;  /* 0x0000fffc16167812 */ /* 0x000fe200078ec0ff */
[----:B------:R-:W1:Y:S01]  /*2660*/  MUFU.EX2 R149, R149 ;  /* 0x0000009500957308 */ /* 0x000e620000000800 */
[----:B------:R-:W-:Y:S01]  /*2670*/  SHF.R.U32.HI R17, RZ, 0x4, R24 ;  /* 0x00000004ff117819 */ /* 0x000fe20000011618 */
[--C-:B------:R-:W-:Y:S01]  /*2680*/  FFMA R157, R42, UR13, -R61.reuse ;  /* 0x0000000d2a9d7c23 */ /* 0x100fe2000800083d */
[----:B------:R-:W-:Y:S01]  /*2690*/  PRMT R27, R27, 0x7710, RZ ;  /* 0x000077101b1b7816 */ /* 0x000fe200000000ff */
[----:B------:R-:W-:Y:S01]  /*26a0*/  IMAD.MOV R31, RZ, RZ, -R22 ;  /* 0x000000ffff1f7224 */ /* 0x000fe200078e0a16 */
[----:B------:R-:W-:Y:S01]  /*26b0*/  SHF.R.S32.HI R22, RZ, 0x5, R20 ;  /* 0x00000005ff167819 */ /* 0x000fe20000011414 */
[----:B------:R-:W-:Y:S01]  /*26c0*/  FFMA R159, R46, UR13, -R61 ;  /* 0x0000000d2e9f7c23 */ /* 0x000fe2000800083d */
[----:B------:R-:W-:Y:S01]  /*26d0*/  LEA.HI R24, R24, R17, RZ, 0x11 ;  /* 0x0000001118187211 */ /* 0x000fe200078f88ff */
[----:B------:R-:W-:Y:S01]  /*26e0*/  IMAD.IADD R20, R6, 0x1, R27 ;  /* 0x0000000106147824 */ /* 0x000fe200078e021b */
[----:B------:R-:W-:Y:S01]  /*26f0*/  PRMT R31, R31, 0x7710, RZ ;  /* 0x000077101f1f7816 */ /* 0x000fe200000000ff */
[----:B------:R-:W1:Y:S01]  /*2700*/  MUFU.EX2 R151, R151 ;  /* 0x0000009700977308 */ /* 0x000e620000000800 */
[----:B------:R-:W-:Y:S01]  /*2710*/  LOP3.LUT R24, R24, 0xfe, RZ, 0xc0, !PT ;  /* 0x000000fe18187812 */ /* 0x000fe200078ec0ff */
[--C-:B------:R-:W-:Y:S01]  /*2720*/  FFMA R161, R50, UR13, -R61.reuse ;  /* 0x0000000d32a17c23 */ /* 0x100fe2000800083d */
[----:B------:R-:W-:Y:S01]  /*2730*/  PRMT R27, R22, 0x9910, RZ ;  /* 0x00009910161b7816 */ /* 0x000fe200000000ff */
[--C-:B------:R-:W-:Y:S01]  /*2740*/  FFMA R51, R51, UR13, -R61.reuse ;  /* 0x0000000d33337c23 */ /* 0x100fe2000800083d */
[----:B------:R-:W-:Y:S01]  /*2750*/  PRMT R22, R20, 0x9910, RZ ;  /* 0x0000991014167816 */ /* 0x000fe200000000ff */
[----:B------:R-:W-:Y:S01]  /*2760*/  IMAD.MOV R28, RZ, RZ, -R24 ;  /* 0x000000ffff1c7224 */ /* 0x000fe200078e0a18 */
[----:B------:R-:W-:Y:S01]  /*2770*/  IADD3 R26, R6, R31, RZ ;  /* 0x0000001f061a7210 */ /* 0x000fe20007ffe0ff */
[----:B------:R-:W1:Y:S01]  /*2780*/  MUFU.EX2 R18, R18 ;  /* 0x0000001200127308 */ /* 0x000e620000000800 */
[--C-:B------:R-:W-:Y:S01]  /*2790*/  FFMA R20, R43, UR13, -R61.reuse ;  /* 0x0000000d2b147c23 */ /* 0x100fe2000800083d */
[----:B------:R-:W-:Y:S01]  /*27a0*/  IMAD R24, R27, 0x10, R22 ;  /* 0x000000101b187824 */ /* 0x000fe200078e0216 */
[----:B------:R-:W-:Y:S01]  /*27b0*/  LOP3.LUT R27, R26, 0x80, RZ, 0xc0, !PT ;  /* 0x000000801a1b7812 */ /* 0x000fe200078ec0ff */
[--C-:B------:R-:W-:Y:S01]  /*27c0*/  FFMA R22, R47, UR13, -R61.reuse ;  /* 0x0000000d2f167c23 */ /* 0x100fe2000800083d */
[----:B------:R-:W-:Y:S01]  /*27d0*/  PRMT R6, R28, 0x7710, RZ ;  /* 0x000077101c067816 */ /* 0x000fe200000000ff */
[--C-:B------:R-:W-:Y:S01]  /*27e0*/  FFMA R54, R54, UR13, -R61.reuse ;  /* 0x0000000d36367c23 */ /* 0x100fe2000800083d */
[----:B------:R-:W-:Y:S01]  /*27f0*/  LEA.HI R27, R27, R26, RZ, 0x19 ;  /* 0x0000001a1b1b7211 */ /* 0x000fe200078fc8ff */
[----:B------:R-:W1:Y:S01]  /*2800*/  MUFU.EX2 R23, R23 ;  /* 0x0000001700177308 */ /* 0x000e620000000800 */
[--C-:B------:R-:W-:Y:S01]  /*2810*/  FFMA R55, R55, UR13, -R61.reuse ;  /* 0x0000000d37377c23 */ /* 0x100fe2000800083d */
[----:B------:R-:W-:Y:S01]  /*2820*/  IMAD.IADD R17, R17, 0x1, R6 ;  /* 0x0000000111117824 */ /* 0x000fe200078e0206 */
[----:B------:R-:W-:Y:S01]  /*2830*/  LOP3.LUT R27, R27, 0xfe, RZ, 0xc0, !PT ;  /* 0x000000fe1b1b7812 */ /* 0x000fe200078ec0ff */
[--C-:B------:R-:W-:Y:S01]  /*2840*/  FFMA R58, R58, UR13, -R61.reuse ;  /* 0x0000000d3a3a7c23 */ /* 0x100fe2000800083d */
[----:B------:R-:W-:Y:S01]  /*2850*/  LOP3.LUT R6, R10, 0xffff, RZ, 0xc0, !PT ;  /* 0x0000ffff0a067812 */ /* 0x000fe200078ec0ff */
[----:B------:R-:W-:Y:S01]  /*2860*/  FFMA R59, R59, UR13, -R61 ;  /* 0x0000000d3b3b7c23 */ /* 0x000fe2000800083d */
[----:B------:R-:W-:Y:S01]  /*2870*/  PRMT R17, R17, 0x8880, RZ ;  /* 0x0000888011117816 */ /* 0x000fe200000000ff */
[----:B------:R-:W-:Y:S01]  /*2880*/  IMAD.MOV R27, RZ, RZ, -R27 ;  /* 0x000000ffff1b7224 */ /* 0x000fe200078e0a1b */
[----:B------:R-:W-:Y:S01]  /*2890*/  SHF.R.U32.HI R6, RZ, 0x5, R6 ;  /* 0x00000005ff067819 */ /* 0x000fe20000011606 */
[----:B------:R-:W1:Y:S01]  /*28a0*/  MUFU.EX2 R153, R153 ;  /* 0x0000009900997308 */ /* 0x000e620000000800 */
[----:B------:R-:W-:Y:S01]  /*28b0*/  FFMA R62, R62, UR13, -R61 ;  /* 0x0000000d3e3e7c23 */ /* 0x000fe2000800083d */
[----:B------:R-:W-:Y:S01]  /*28c0*/  IMAD R24, R24, 0x4, R17 ;  /* 0x0000000418187824 */ /* 0x000fe200078e0211 */
[----:B------:R-:W-:Y:S01]  /*28d0*/  PRMT R17, R27, 0x7710, RZ ;  /* 0x000077101b117816 */ /* 0x000fe200000000ff */
[--C-:B------:R-:W-:Y:S01]  /*28e0*/  FFMA R63, R63, UR13, -R61.reuse ;  /* 0x0000000d3f3f7c23 */ /* 0x100fe2000800083d */
[--C-:B------:R-:W-:Y:S01]  /*28f0*/  FFMA R66, R66, UR13, -R61.reuse ;  /* 0x0000000d42427c23 */ /* 0x100fe2000800083d */
[----:B------:R-:W-:Y:S01]  /*2900*/  FFMA R67, R67, UR13, -R61 ;  /* 0x0000000d43437c23 */ /* 0x000fe2000800083d */
[----:B------:R-:W-:Y:S01]  /*2910*/  SHF.L.U32 R24, R24, 0x3, RZ ;  /* 0x0000000318187819 */ /* 0x000fe200000006ff */
[----:B------:R-:W-:Y:S01]  /*2920*/  IMAD.IADD R26, R26, 0x1, R17 ;  /* 0x000000011a1a7824 */ /* 0x000fe200078e0211 */
[----:B------:R-:W-:Y:S01]  /*2930*/  LOP3.LUT R17, R6, 0x7, RZ, 0xc0, !PT ;  /* 0x0000000706117812 */ /* 0x000fe200078ec0ff */
[----:B------:R-:W1:Y:S01]  /*2940*/  MUFU.EX2 R158, R158 ;  /* 0x0000009e009e7308 */ /* 0x000e620000000800 */
[----:B------:R-:W-:Y:S01]  /*2950*/  IADD3 R24, R24, UR8, R24 ;  /* 0x0000000818187c10 */ /* 0x000fe2000fffe018 */
[----:B------:R-:W-:Y:S01]  /*2960*/  FFMA R70, R70, UR13, -R61 ;  /* 0x0000000d46467c23 */ /* 0x000fe2000800083d */
[----:B------:R-:W-:Y:S01]  /*2970*/  PRMT R26, R26, 0x8880, RZ ;  /* 0x000088801a1a7816 */ /* 0x000fe200000000ff */
[----:B------:R-:W-:-:S02]  /*2980*/  IMAD.IADD R17, R10, 0x1, R17 ;  /* 0x000000010a117824 */ /* 0x000fc400078e0211 */
[--C-:B------:R-:W-:Y:S01]  /*2990*/  FFMA R71, R71, UR13, -R61.reuse ;  /* 0x0000000d47477c23 */ /* 0x100fe2000800083d */
[----:B------:R-:W-:Y:S02]  /*29a0*/  VIADD R6, R24, 0x6400 ;  /* 0x0000640018067836 */ /* 0x000fe40000000000 */
[--C-:B------:R-:W-:Y:S01]  /*29b0*/  FFMA R74, R74, UR13, -R61.reuse ;  /* 0x0000000d4a4a7c23 */ /* 0x100fe2000800083d */
[----:B------:R-:W-:Y:S01]  /*29c0*/  VIADD R4, R24, 0x6420 ;  /* 0x0000642018047836 */ /* 0x000fe20000000000 */
[----:B------:R-:W-:Y:S01]  /*29d0*/  LOP3.LUT R17, R17, 0xfff8, RZ, 0xc0, !PT ;  /* 0x0000fff811117812 */ /* 0x000fe200078ec0ff */
[----:B--2---:R-:W-:Y:S01]  /*29e0*/  FADD R24, RZ, R148 ;  /* 0x00000094ff187221 */ /* 0x004fe20000000000 */
[----:B------:R-:W2:Y:S01]  /*29f0*/  MUFU.EX2 R12, R12 ;  /* 0x0000000c000c7308 */ /* 0x000ea20000000800 */
[--C-:B------:R-:W-:Y:S01]  /*2a00*/  FFMA R75, R75, UR13, -R61.reuse ;  /* 0x0000000d4b4b7c23 */ /* 0x100fe2000800083d */
[----:B------:R-:W-:Y:S01]  /*2a10*/  IADD3 R17, RZ, -R17, RZ ;  /* 0x80000011ff117210 */ /* 0x000fe20007ffe0ff */
[--C-:B------:R-:W-:Y:S01]  /*2a20*/  FFMA R78, R78, UR13, -R61.reuse ;  /* 0x0000000d4e4e7c23 */ /* 0x100fe2000800083d */
[--C-:B------:R-:W-:Y:S01]  /*2a30*/  FFMA R79, R79, UR13, -R61.reuse ;  /* 0x0000000d4f4f7c23 */ /* 0x100fe2000800083d */
[--C-:B------:R-:W-:Y:S01]  /*2a40*/  FFMA R82, R82, UR13, -R61.reuse ;  /* 0x0000000d52527c23 */ /* 0x100fe2000800083d */
[----:B------:R-:W-:Y:S01]  /*2a50*/  PRMT R17, R17, 0x7710, RZ ;  /* 0x0000771011117816 */ /* 0x000fe200000000ff */
[--C-:B------:R-:W-:Y:S01]  /*2a60*/  FFMA R83, R83, UR13, -R61.reuse ;  /* 0x0000000d53537c23 */ /* 0x100fe2000800083d */
[----:B------:R-:W1:Y:S01]  /*2a70*/  MUFU.EX2 R25, R25 ;  /* 0x0000001900197308 */ /* 0x000e620000000800 */
[----:B------:R-:W-:Y:S01]  /*2a80*/  SHF.R.U32.HI R27, RZ, 0x3, R6 ;  /* 0x00000003ff1b7819 */ /* 0x000fe20000011606 */
[----:B------:R-:W-:Y:S01]  /*2a90*/  FFMA R86, R86, UR13, -R61 ;  /* 0x0000000d56567c23 */ /* 0x000fe2000800083d */
[----:B------:R-:W-:-:S02]  /*2aa0*/  IMAD.IADD R10, R10, 0x1, R17 ;  /* 0x000000010a0a7824 */ /* 0x000fc400078e0211 */
[----:B------:R-:W-:Y:S01]  /*2ab0*/  FFMA R61, R87, UR13, -R61 ;  /* 0x0000000d573d7c23 */ /* 0x000fe2000800083d */
[----:B------:R-:W-:Y:S02]  /*2ac0*/  IMAD.MOV.U32 R17, RZ, RZ, R11 ;  /* 0x000000ffff117224 */ /* 0x000fe400078e000b */
[C---:B------:R-:W-:Y:S01]  /*2ad0*/  FADD R11, R13.reuse, R24 ;  /* 0x000000180d0b7221 */ /* 0x040fe20000000000 */
[----:B------:R-:W-:Y:S01]  /*2ae0*/  LOP3.LUT R6, R6, 0x30, R27, 0x78, !PT ;  /* 0x0000003006067812 */ /* 0x000fe200078e781b */
[----:B------:R-:W2:Y:S01]  /*2af0*/  MUFU.EX2 R155, R155 ;  /* 0x0000009b009b7308 */ /* 0x000ea20000000800 */
[----:B------:R-:W-:Y:S01]  /*2b00*/  PRMT R24, R10, 0x9910, RZ ;  /* 0x000099100a187816 */ /* 0x000fe200000000ff */
[----:B---3--:R-:W-:Y:S01]  /*2b10*/  FADD R28, R150, R11 ;  /* 0x0000000b961c7221 */ /* 0x008fe20000000000 */
[----:B------:R-:W-:Y:S02]  /*2b20*/  SHF.R.S32.HI R10, RZ, 0x5, R17 ;  /* 0x00000005ff0a7819 */ /* 0x000fe40000011411 */
[----:B------:R-:W-:Y:S01]  /*2b30*/  F2FP.F16.F32.PACK_AB R148, R13, R148 ;  /* 0x000000940d94723e */ /* 0x000fe200000000ff */
[----:B----4-:R-:W-:Y:S01]  /*2b40*/  FADD R11, R15, R28 ;  /* 0x0000001c0f0b7221 */ /* 0x010fe20000000000 */
[----:B------:R-:W-:Y:S01]  /*2b50*/  PRMT R17, R10, 0x9910, RZ ;  /* 0x000099100a117816 */ /* 0x000fe200000000ff */
[----:B------:R-:W3:Y:S01]  /*2b60*/  MUFU.EX2 R160, R160 ;  /* 0x000000a000a07308 */ /* 0x000ee20000000800 */
[----:B------:R-:W-:-:S02]  /*2b70*/  IMAD R24, R7, 0x40, R24 ;  /* 0x0000004007187824 */ /* 0x000fc400078e0218 */
[----:B-----5:R-:W-:Y:S01]  /*2b80*/  FADD R10, R152, R11 ;  /* 0x0000000b980a7221 */ /* 0x020fe20000000000 */
[----:B-1----:R-:W-:Y:S01]  /*2b90*/  FADD R11, RZ, R149 ;  /* 0x00000095ff0b7221 */ /* 0x002fe20000000000 */
[----:B------:R-:W-:Y:S01]  /*2ba0*/  SHF.R.U32.HI R31, RZ, 0x3, R4 ;  /* 0x00000003ff1f7819 */ /* 0x000fe20000011604 */
[----:B------:R-:W-:Y:S02]  /*2bb0*/  IMAD R24, R17, 0x10, R24 ;  /* 0x0000001011187824 */ /* 0x000fe400078e0218 */
[----:B------:R-:W-:Y:S01]  /*2bc0*/  FADD R9, R19, R10 ;  /* 0x0000000a13097221 */ /* 0x000fe20000000000 */
[----:B------:R-:W-:Y:S01]  /*2bd0*/  FADD R28, R16, R11 ;  /* 0x0000000b101c7221 */ /* 0x000fe20000000000 */
[----:B------:R-:W1:Y:S01]  /*2be0*/  MUFU.EX2 R14, R14 ;  /* 0x0000000e000e7308 */ /* 0x000e620000000800 */
[----:B------:R-:W-:Y:S01]  /*2bf0*/  F2FP.F16.F32.PACK_AB R150, R15, R150 ;  /* 0x000000960f96723e */ /* 0x000fe200000000ff */
[----:B------:R-:W-:Y:S01]  /*2c00*/  FADD R10, R154, R9 ;  /* 0x000000099a0a7221 */ /* 0x000fe20000000000 */
[----:B------:R-:W-:Y:S01]  /*2c10*/  FADD R11, R151, R28 ;  /* 0x0000001c970b7221 */ /* 0x000fe20000000000 */
[----:B------:R-:W-:-:S02]  /*2c20*/  LOP3.LUT R4, R4, 0x30, R31, 0x78, !PT ;  /* 0x0000003004047812 */ /* 0x000fc400078e781f */
[----:B------:R-:W-:Y:S01]  /*2c30*/  FADD R9, R21, R10 ;  /* 0x0000000a15097221 */ /* 0x000fe20000000000 */
[----:B------:R-:W-:Y:S01]  /*2c40*/  F2FP.F16.F32.PACK_AB R152, R19, R152 ;  /* 0x000000981398723e */ /* 0x000fe200000000ff */
[----:B------:R-:W4:Y:S01]  /*2c50*/  MUFU.EX2 R29, R29 ;  /* 0x0000001d001d7308 */ /* 0x000f220000000800 */
[----:B------:R-:W-:Y:S01]  /*2c60*/  F2FP.F16.F32.PACK_AB R154, R21, R154 ;  /* 0x0000009a159a723e */ /* 0x000fe200000000ff */
[----:B------:R-:W-:Y:S01]  /*2c70*/  FADD R10, R156, R9 ;  /* 0x000000099c0a7221 */ /* 0x000fe20000000000 */
[----:B------:R-:W-:Y:S01]  /*2c80*/  MOV R9, R26 ;  /* 0x0000001a00097202 */ /* 0x000fe20000000f00 */
[----:B------:R-:W-:Y:S01]  /*2c90*/  FADD R26, R18, R11 ;  /* 0x0000000b121a7221 */ /* 0x000fe20000000000 */
[C---:B------:R-:W-:Y:S01]  /*2ca0*/  F2FP.F16.F32.PACK_AB R156, R23.reuse, R156 ;  /* 0x0000009c179c723e */ /* 0x040fe200000000ff */
[----:B------:R-:W-:Y:S01]  /*2cb0*/  FADD R11, R23, R10 ;  /* 0x0000000a170b7221 */ /* 0x000fe20000000000 */
[----:B------:R-:W-:Y:S01]  /*2cc0*/  F2FP.F16.F32.PACK_AB R149, R16, R149 ;  /* 0x000000951095723e */ /* 0x000fe200000000ff */
[----:B------:R-:W5:Y:S01]  /*2cd0*/  MUFU.EX2 R157, R157 ;  /* 0x0000009d009d7308 */ /* 0x000f620000000800 */
[----:B------:R-:W-:Y:S01]  /*2ce0*/  FADD R17, R153, R26 ;  /* 0x0000001a99117221 */ /* 0x000fe20000000000 */
[----:B------:R-:W-:Y:S01]  /*2cf0*/  FADD R10, R158, R11 ;  /* 0x0000000b9e0a7221 */ /* 0x000fe20000000000 */
[----:B------:R-:W-:Y:S01]  /*2d00*/  IMAD R9, R9, 0x8, R24 ;  /* 0x0000000809097824 */ /* 0x000fe200078e0218 */
[C---:B--2---:R-:W-:Y:S01]  /*2d10*/  F2FP.F16.F32.PACK_AB R153, R12.reuse, R153 ;  /* 0x000000990c99723e */ /* 0x044fe200000000ff */
[----:B------:R-:W-:Y:S01]  /*2d20*/  FADD R26, R12, R17 ;  /* 0x000000110c1a7221 */ /* 0x000fe20000000000 */
[----:B------:R-:W-:Y:S01]  /*2d30*/  FADD R11, R25, R10 ;  /* 0x0000000a190b7221 */ /* 0x000fe20000000000 */
[----:B------:R-:W-:Y:S01]  /*2d40*/  VIADD R24, R24, UR10 ;  /* 0x0000000a18187c36 */ /* 0x000fe20008000000 */
[----:B------:R-:W2:Y:S01]  /*2d50*/  MUFU.EX2 R162, R162 ;  /* 0x000000a200a27308 */ /* 0x000ea20000000800 */
[----:B------:R-:W-:Y:S01]  /*2d60*/  FADD R17, R155, R26 ;  /* 0x0000001a9b117221 */ /* 0x000fe20000000000 */
[----:B---3--:R-:W-:Y:S01]  /*2d70*/  FADD R10, R160, R11 ;  /* 0x0000000ba00a7221 */ /* 0x008fe20000000000 */
[----:B------:R-:W-:Y:S01]  /*2d80*/  VIADD R9, R9, UR10 ;  /* 0x0000000a09097c36 */ /* 0x000fe20008000000 */
[----:B------:R-:W-:Y:S01]  /*2d90*/  ISETP.LT.AND P1, PT, R24, UR14, !P0 ;  /* 0x0000000e18007c0c */ /* 0x000fe2000c721270 */
[----:B-1----:R-:W-:Y:S01]  /*2da0*/  FADD R26, R14, R17 ;  /* 0x000000110e1a7221 */ /* 0x002fe20000000000 */
[----:B------:R-:W-:-:S02]  /*2db0*/  VIADD R24, R24, 0x8 ;  /* 0x0000000818187836 */ /* 0x000fc40000000000 */
[----:B----4-:R-:W-:Y:S01]  /*2dc0*/  FADD R11, R29, R10 ;  /* 0x0000000a1d0b7221 */ /* 0x010fe20000000000 */
[----:B------:R-:W1:Y:S01]  /*2dd0*/  MUFU.EX2 R20, R20 ;  /* 0x0000001400147308 */ /* 0x000e620000000800 */
[----:B-----5:R-:W-:Y:S01]  /*2de0*/  FADD R17, R157, R26 ;  /* 0x0000001a9d117221 */ /* 0x020fe20000000000 */
[----:B------:R-:W-:Y:S01]  /*2df0*/  F2FP.F16.F32.PACK_AB R155, R14, R155 ;  /* 0x0000009b0e9b723e */ /* 0x000fe200000000ff */
[----:B------:R-:W-:Y:S01]  /*2e00*/  IMAD.MOV.U32 R12, RZ, RZ, RZ ;  /* 0x000000ffff0c7224 */ /* 0x000fe200078e00ff */
[----:B------:R-:W-:Y:S01]  /*2e10*/  ISETP.LT.AND P0, PT, R24, UR14, !P0 ;  /* 0x0000000e18007c0c */ /* 0x000fe2000c701270 */
[----:B------:R-:W-:Y:S01]  /*2e20*/  UIMAD.WIDE.U32 UR14, UR11, UR18, URZ ;  /* 0x000000120b0e72a5 */ /* 0x000fe2000f8e003f */
[----:B------:R-:W-:Y:S01]  /*2e30*/  F2FP.F16.F32.PACK_AB R158, R25, R158 ;  /* 0x0000009e199e723e */ /* 0x000fe200000000ff */
[----:B------:R-:W-:Y:S01]  /*2e40*/  VIADD R14, R5, 0x1 ;  /* 0x00000001050e7836 */ /* 0x000fe20000000000 */
[----:B------:R-:W3:Y:S01]  /*2e50*/  MUFU.EX2 R33, R33 ;  /* 0x0000002100217308 */ /* 0x000ee20000000800 */
[----:B--2---:R-:W-:Y:S01]  /*2e60*/  FADD R10, R162, R11 ;  /* 0x0000000ba20a7221 */ /* 0x004fe20000000000 */
[----:B------:R-:W-:Y:S01]  /*2e70*/  UIMAD UR15, UR11, UR19, UR15 ;  /* 0x000000130b0f72a4 */ /* 0x000fe2000f8e020f */
[----:B------:R-:W-:-:S02]  /*2e80*/  F2FP.F16.F32.PACK_AB R160, R29, R160 ;  /* 0x000000a01da0723e */ /* 0x000fc400000000ff */
[----:B------:R-:W-:Y:S01]  /*2e90*/  ULDC.64 UR18, c[0x0][0x268] ;  /* 0x00009a0000127ab9 */ /* 0x000fe20000000a00 */
[----:B------:R-:W-:Y:S01]  /*2ea0*/  F2FP.F16.F32.PACK_AB R151, R18, R151 ;  /* 0x000000971297723e */ /* 0x000fe200000000ff */
[----:B------:R-:W-:Y:S01]  /*2eb0*/  UIMAD.WIDE.U32 UR14, UR12, UR18, UR14 ;  /* 0x000000120c0e72a5 */ /* 0x000fe2000f8e000e */
[----:B------:R-:W2:Y:S01]  /*2ec0*/  MUFU.EX2 R159, R159 ;  /* 0x0000009f009f7308 */ /* 0x000ea20000000800 */
[C---:B-1----:R-:W-:Y:S01]  /*2ed0*/  FADD R24, R20.reuse, R17 ;  /* 0x0000001114187221 */ /* 0x042fe20000000000 */
[----:B------:R-:W-:Y:S01]  /*2ee0*/  F2FP.F16.F32.PACK_AB R157, R20, R157 ;  /* 0x0000009d149d723e */ /* 0x000fe200000000ff */
[----:B------:R-:W-:Y:S01]  /*2ef0*/  UIMAD UR15, UR12, UR19, UR15 ;  /* 0x000000130c0f72a4 */ /* 0x000fe2000f8e020f */
[----:B------:R-:W-:Y:S02]  /*2f00*/  IADD3 R15, -R5, 0x4, RZ ;  /* 0x00000004050f7810 */ /* 0x000fe40007ffe1ff */
[----:B------:R-:W-:Y:S01]  /*2f10*/  IADD3 R27, P3, R9, UR14, RZ ;  /* 0x0000000e091b7c10 */ /* 0x000fe2000ff7e0ff */
[----:B------:R-:W-:Y:S01]  /*2f20*/  ULDC.64 UR18, c[0x0][0x240] ;  /* 0x0000900000127ab9 */ /* 0x000fe20000000a00 */
[----:B------:R-:W1:Y:S01]  /*2f30*/  MUFU.EX2 R164, R164 ;  /* 0x000000a400a47308 */ /* 0x000e620000000800 */
[----:B---3--:R-:W-:Y:S01]  /*2f40*/  FADD R11, R33, R10 ;  /* 0x0000000a210b7221 */ /* 0x008fe20000000000 */
[----:B------:R-:W-:Y:S01]  /*2f50*/  LEA.HI.X.SX32 R28, R9, UR15, 0x1, P3 ;  /* 0x0000000f091c7c11 */ /* 0x000fe200098f0eff */
[----:B------:R-:W-:Y:S01]  /*2f60*/  UIADD3 UR14, UR8, 0x400, URZ ;  /* 0x00000400080e7890 */ /* 0x000fe2000fffe03f */
[----:B------:R-:W-:Y:S01]  /*2f70*/  F2FP.F16.F32.PACK_AB R162, R33, R162 ;  /* 0x000000a221a2723e */ /* 0x000fe200000000ff */
[----:B------:R-:W-:-:S02]  /*2f80*/  UMOV UR15, 0x80000020 ;  /* 0x80000020000f7882 */ /* 0x000fc40000000000 */
[----:B------:R-:W-:Y:S01]  /*2f90*/  USHF.R.U32.HI UR14, URZ, 0x4, UR14 ;  /* 0x000000043f0e7899 */ /* 0x000fe2000801160e */
[----:B------:R-:W3:Y:S01]  /*2fa0*/  MUFU.EX2 R22, R22 ;  /* 0x0000001600167308 */ /* 0x000ee20000000800 */
[----:B--2---:R-:W-:Y:S02]  /*2fb0*/  FADD R17, R159, R24 ;  /* 0x000000189f117221 */ /* 0x004fe40000000000 */
[----:B------:R-:W-:-:S04]  /*2fc0*/  ULOP3.LUT UR14, UR14, 0x3fc0, URZ, 0xc0, !UPT ;  /* 0x00003fc00e0e7892 */ /* 0x000fc8000f8ec03f */
[----:B------:R-:W-:Y:S01]  /*2fd0*/  ULOP3.LUT UR14, UR14, 0x2000000, URZ, 0xfc, !UPT ;  /* 0x020000000e0e7892 */ /* 0x000fe2000f8efc3f */
[----:B------:R-:W2:Y:S01]  /*2fe0*/  MUFU.EX2 R35, R35 ;  /* 0x0000002300237308 */ /* 0x000ea20000000800 */
[----:B-1----:R-:W-:Y:S02]  /*2ff0*/  FADD R10, R164, R11 ;  /* 0x0000000ba40a7221 */ /* 0x002fe40000000000 */
[----:B------:R-:W-:-:S05]  /*3000*/  UIADD3 UR26, UR14, 0x100, URZ ;  /* 0x000001000e1a7890 */ /* 0x000fca000fffe03f */
[----:B------:R-:W1:Y:S01]  /*3010*/  MUFU.EX2 R161, R161 ;  /* 0x000000a100a17308 */ /* 0x000e620000000800 */
[C---:B---3--:R-:W-:Y:S01]  /*3020*/  FADD R24, R22.reuse, R17 ;  /* 0x0000001116187221 */ /* 0x048fe20000000000 */
[----:B------:R-:W-:-:S06]  /*3030*/  F2FP.F16.F32.PACK_AB R159, R22, R159 ;  /* 0x0000009f169f723e */ /* 0x000fcc00000000ff */
[----:B------:R-:W3:Y:S01]  /*3040*/  MUFU.EX2 R166, R166 ;  /* 0x000000a600a67308 */ /* 0x000ee20000000800 */
[C---:B--2---:R-:W-:Y:S01]  /*3050*/  FADD R11, R35.reuse, R10 ;  /* 0x0000000a230b7221 */ /* 0x044fe20000000000 */
[----:B------:R-:W-:-:S06]  /*3060*/  F2FP.F16.F32.PACK_AB R164, R35, R164 ;  /* 0x000000a423a4723e */ /* 0x000fcc00000000ff */
[----:B------:R-:W2:Y:S01]  /*3070*/  MUFU.EX2 R30, R51 ;  /* 0x00000033001e7308 */ /* 0x000ea20000000800 */
[----:B-1----:R-:W-:-:S07]  /*3080*/  FADD R17, R161, R24 ;  /* 0x00000018a1117221 */ /* 0x002fce0000000000 */
[----:B------:R-:W1:Y:S01]  /*3090*/  MUFU.EX2 R37, R37 ;  /* 0x0000002500257308 */ /* 0x000e620000000800 */
[----:B---3--:R-:W-:-:S07]  /*30a0*/  FADD R10, R166, R11 ;  /* 0x0000000ba60a7221 */ /* 0x008fce0000000000 */
[----:B------:R-:W3:Y:S01]  /*30b0*/  MUFU.EX2 R54, R54 ;  /* 0x0000003600367308 */ /* 0x000ee20000000800 */
[C---:B--2---:R-:W-:Y:S01]  /*30c0*/  FADD R17, R30.reuse, R17 ;  /* 0x000000111e117221 */ /* 0x044fe20000000000 */
[----:B------:R-:W-:-:S06]  /*30d0*/  F2FP.F16.F32.PACK_AB R161, R30, R161 ;  /* 0x000000a11ea1723e */ /* 0x000fcc00000000ff */
[----:B------:R-:W2:Y:S01]  /*30e0*/  MUFU.EX2 R136, R136 ;  /* 0x0000008800887308 */ /* 0x000ea20000000800 */
[C---:B-1----:R-:W-:Y:S01]  /*30f0*/  FADD R11, R37.reuse, R10 ;  /* 0x0000000a250b7221 */ /* 0x042fe20000000000 */
[----:B------:R-:W-:-:S06]  /*3100*/  F2FP.F16.F32.PACK_AB R166, R37, R166 ;  /* 0x000000a625a6723e */ /* 0x000fcc00000000ff */
[----:B------:R-:W1:Y:S01]  /*3110*/  MUFU.EX2 R55, R55 ;  /* 0x0000003700377308 */ /* 0x000e620000000800 */
[----:B---3--:R-:W-:-:S07]  /*3120*/  FADD R24, R54, R17 ;  /* 0x0000001136187221 */ /* 0x008fce0000000000 */
[----:B------:R-:W3:Y:S01]  /*3130*/  MUFU.EX2 R39, R39 ;  /* 0x0000002700277308 */ /* 0x000ee20000000800 */
[----:B--2---:R-:W-:-:S07]  /*3140*/  FADD R10, R136, R11 ;  /* 0x0000000b880a7221 */ /* 0x004fce0000000000 */
[----:B------:R-:W2:Y:S01]  /*3150*/  MUFU.EX2 R58, R58 ;  /* 0x0000003a003a7308 */ /* 0x000ea20000000800 */
[C---:B-1----:R-:W-:Y:S01]  /*3160*/  FADD R17, R55.reuse, R24 ;  /* 0x0000001837117221 */ /* 0x042fe20000000000 */
[----:B------:R-:W-:-:S06]  /*3170*/  F2FP.F16.F32.PACK_AB R163, R55, R54 ;  /* 0x0000003637a3723e */ /* 0x000fcc00000000ff */
[----:B------:R-:W1:Y:S01]  /*3180*/  MUFU.EX2 R138, R138 ;  /* 0x0000008a008a7308 */ /* 0x000e620000000800 */
[C---:B---3--:R-:W-:Y:S01]  /*3190*/  FADD R11, R39.reuse, R10 ;  /* 0x0000000a270b7221 */ /* 0x048fe20000000000 */
[----:B------:R-:W-:-:S06]  /*31a0*/  F2FP.F16.F32.PACK_AB R136, R39, R136 ;  /* 0x000000882788723e */ /* 0x000fcc00000000ff */
[----:B------:R-:W3:Y:S01]  /*31b0*/  MUFU.EX2 R59, R59 ;  /* 0x0000003b003b7308 */ /* 0x000ee20000000800 */
[----:B--2---:R-:W-:-:S07]  /*31c0*/  FADD R24, R58, R17 ;  /* 0x000000113a187221 */ /* 0x004fce0000000000 */
[----:B------:R-:W2:Y:S01]  /*31d0*/  MUFU.EX2 R41, R41 ;  /* 0x0000002900297308 */ /* 0x000ea20000000800 */
[----:B-1----:R-:W-:-:S07]  /*31e0*/  FADD R10, R138, R11 ;  /* 0x0000000b8a0a7221 */ /* 0x002fce0000000000 */
        /* <DEDUP_REMOVED lines=14> */
[----:B-1----:R-:W-:Y:S01]  /*32d0*/  FADD R11, R45, R10 ;  /* 0x0000000a2d0b7221 */ /* 0x002fe20000000000 */
[----:B------:R-:W-:Y:S02]  /*32e0*/  LEA R10, P3, R27, UR18, 0x2 ;  /* 0x000000121b0a7c11 */ /* 0x000fe4000f8610ff */
[----:B------:R-:W-:Y:S02]  /*32f0*/  F2FP.F16.F32.PACK_AB R140, R45, R140 ;  /* 0x0000008c2d8c723e */ /* 0x000fe400000000ff */
[----:B------:R-:W-:Y:S02]  /*3300*/  LEA.HI.X R9, R27, UR19, R28, 0x2, P3 ;  /* 0x000000131b097c11 */ /* 0x000fe400098f141c */
[----:B------:R-:W1:Y:S01]  /*3310*/  MUFU.EX2 R67, R67 ;  /* 0x0000004300437308 */ /* 0x000e620000000800 */
[----:B---3--:R-:W-:Y:S01]  /*3320*/  FADD R26, R66, R17 ;  /* 0x00000011421a7221 */ /* 0x008fe20000000000 */
[----:B------:R-:W-:-:S02]  /*3330*/  PLOP3.LUT P3, PT, PT, PT, UP0, 0x80, 0x0 ;  /* 0x000000000000781c */ /* 0x000fc40003f6f008 */
[----:B------:R-:W-:-:S04]  /*3340*/  @!P2 MOV R27, 0x1 ;  /* 0x00000001001ba802 */ /* 0x000fc80000000f00 */
[----:B------:R-:W3:Y:S01]  /*3350*/  MUFU.EX2 R49, R49 ;  /* 0x0000003100317308 */ /* 0x000ee20000000800 */
[----:B--2---:R-:W-:Y:S01]  /*3360*/  FADD R24, R142, R11 ;  /* 0x0000000b8e187221 */ /* 0x004fe20000000000 */
[----:B------:R2:W-:Y:S06]  /*3370*/  @!P2 SYNCS.ARRIVE.TRANS64.ART0 RZ, [UR8+0x18], R27 ;  /* 0x0000181bffffa9a7 */ /* 0x0005ec0008500008 */
[----:B------:R-:W4:Y:S01]  /*3380*/  MUFU.EX2 R70, R70 ;  /* 0x0000004600467308 */ /* 0x000f220000000800 */
[C---:B-1----:R-:W-:Y:S01]  /*3390*/  FADD R17, R67.reuse, R26 ;  /* 0x0000001a43117221 */ /* 0x042fe20000000000 */
[----:B------:R-:W-:-:S06]  /*33a0*/  F2FP.F16.F32.PACK_AB R137, R67, R66 ;  /* 0x000000424389723e */ /* 0x000fcc00000000ff */
[----:B------:R-:W1:Y:S01]  /*33b0*/  MUFU.EX2 R144, R144 ;  /* 0x0000009000907308 */ /* 0x000e620000000800 */
[C---:B---3--:R-:W-:Y:S01]  /*33c0*/  FADD R11, R49.reuse, R24 ;  /* 0x00000018310b7221 */ /* 0x048fe20000000000 */
[----:B------:R-:W-:-:S06]  /*33d0*/  F2FP.F16.F32.PACK_AB R142, R49, R142 ;  /* 0x0000008e318e723e */ /* 0x000fcc00000000ff */
[----:B------:R-:W3:Y:S01]  /*33e0*/  MUFU.EX2 R71, R71 ;  /* 0x0000004700477308 */ /* 0x000ee20000000800 */
[----:B----4-:R-:W-:-:S07]  /*33f0*/  FADD R26, R70, R17 ;  /* 0x00000011461a7221 */ /* 0x010fce0000000000 */
[----:B------:R-:W4:Y:S01]  /*3400*/  MUFU.EX2 R53, R53 ;  /* 0x0000003500357308 */ /* 0x000f220000000800 */
[----:B-1----:R-:W-:-:S07]  /*3410*/  FADD R24, R144, R11 ;  /* 0x0000000b90187221 */ /* 0x002fce0000000000 */
[----:B------:R-:W1:Y:S01]  /*3420*/  MUFU.EX2 R74, R74 ;  /* 0x0000004a004a7308 */ /* 0x000e620000000800 */
[C---:B---3--:R-:W-:Y:S01]  /*3430*/  FADD R17, R71.reuse, R26 ;  /* 0x0000001a47117221 */ /* 0x048fe20000000000 */
[----:B------:R-:W-:-:S06]  /*3440*/  F2FP.F16.F32.PACK_AB R139, R71, R70 ;  /* 0x00000046478b723e */ /* 0x000fcc00000000ff */
[----:B------:R-:W3:Y:S01]  /*3450*/  MUFU.EX2 R146, R146 ;  /* 0x0000009200927308 */ /* 0x000ee20000000800 */
[C---:B----4-:R-:W-:Y:S01]  /*3460*/  FADD R11, R53.reuse, R24 ;  /* 0x00000018350b7221 */ /* 0x050fe20000000000 */
[----:B------:R-:W-:-:S06]  /*3470*/  F2FP.F16.F32.PACK_AB R144, R53, R144 ;  /* 0x000000903590723e */ /* 0x000fcc00000000ff */
[----:B------:R-:W4:Y:S01]  /*3480*/  MUFU.EX2 R75, R75 ;  /* 0x0000004b004b7308 */ /* 0x000f220000000800 */
[----:B-1----:R-:W-:-:S07]  /*3490*/  FADD R26, R74, R17 ;  /* 0x000000114a1a7221 */ /* 0x002fce0000000000 */
[----:B------:R-:W1:Y:S01]  /*34a0*/  MUFU.EX2 R57, R57 ;  /* 0x0000003900397308 */ /* 0x000e620000000800 */
[----:B---3--:R-:W-:-:S07]  /*34b0*/  FADD R24, R146, R11 ;  /* 0x0000000b92187221 */ /* 0x008fce0000000000 */
[----:B------:R-:W3:Y:S01]  /*34c0*/  MUFU.EX2 R78, R78 ;  /* 0x0000004e004e7308 */ /* 0x000ee20000000800 */
[C---:B----4-:R-:W-:Y:S01]  /*34d0*/  FADD R17, R75.reuse, R26 ;  /* 0x0000001a4b117221 */ /* 0x050fe20000000000 */
[----:B------:R-:W-:-:S06]  /*34e0*/  F2FP.F16.F32.PACK_AB R141, R75, R74 ;  /* 0x0000004a4b8d723e */ /* 0x000fcc00000000ff */
[----:B------:R-:W4:Y:S01]  /*34f0*/  MUFU.EX2 R79, R79 ;  /* 0x0000004f004f7308 */ /* 0x000f220000000800 */
[C---:B-1----:R-:W-:Y:S01]  /*3500*/  FADD R11, R57.reuse, R24 ;  /* 0x00000018390b7221 */ /* 0x042fe20000000000 */
[----:B------:R-:W-:-:S06]  /*3510*/  F2FP.F16.F32.PACK_AB R146, R57, R146 ;  /* 0x000000923992723e */ /* 0x000fcc00000000ff */
[----:B------:R-:W1:Y:S01]  /*3520*/  MUFU.EX2 R82, R82 ;  /* 0x0000005200527308 */ /* 0x000e620000000800 */
[----:B---3--:R-:W-:-:S07]  /*3530*/  FADD R24, R78, R17 ;  /* 0x000000114e187221 */ /* 0x008fce0000000000 */
[----:B------:R-:W3:Y:S01]  /*3540*/  MUFU.EX2 R83, R83 ;  /* 0x0000005300537308 */ /* 0x000ee20000000800 */
[C---:B----4-:R-:W-:Y:S01]  /*3550*/  FADD R17, R79.reuse, R24 ;  /* 0x000000184f117221 */ /* 0x050fe20000000000 */
[----:B------:R-:W-:-:S06]  /*3560*/  F2FP.F16.F32.PACK_AB R143, R79, R78 ;  /* 0x0000004e4f8f723e */ /* 0x000fcc00000000ff */
[----:B------:R-:W4:Y:S01]  /*3570*/  MUFU.EX2 R86, R86 ;  /* 0x0000005600567308 */ /* 0x000f220000000800 */
[----:B-1----:R-:W-:-:S07]  /*3580*/  FADD R24, R82, R17 ;  /* 0x0000001152187221 */ /* 0x002fce0000000000 */
[----:B------:R-:W1:Y:S01]  /*3590*/  MUFU.EX2 R61, R61 ;  /* 0x0000003d003d7308 */ /* 0x000e620000000800 */
[C---:B---3--:R-:W-:Y:S01]  /*35a0*/  FADD R13, R83.reuse, R24 ;  /* 0x00000018530d7221 */ /* 0x048fe20000000000 */
[----:B------:R-:W-:-:S03]  /*35b0*/  F2FP.F16.F32.PACK_AB R145, R83, R82 ;  /* 0x000000525391723e */ /* 0x000fc600000000ff */
[----:B----4-:R-:W-:-:S04]  /*35c0*/  FADD R24, R86, R13 ;  /* 0x0000000d56187221 */ /* 0x010fc80000000000 */
[C---:B-1----:R-:W-:Y:S01]  /*35d0*/  FADD R13, R61.reuse, R24 ;  /* 0x000000183d0d7221 */ /* 0x042fe20000000000 */
[----:B------:R-:W-:Y:S01]  /*35e0*/  F2FP.F16.F32.PACK_AB R147, R61, R86 ;  /* 0x000000563d93723e */ /* 0x000fe200000000ff */
[----:B--2---:R-:W-:Y:S06]  /*35f0*/  @!P3 BRA `(.L_x_14) ;  /* 0x0000001800dcb947 */ /* 0x004fec0003800000 */
[----:B------:R-:W-:Y:S01]  /*3600*/  IMAD.MOV.U32 R16, RZ, RZ, R8 ;  /* 0x000000ffff107224 */ /* 0x000fe200078e0008 */
[----:B------:R-:W-:Y:S01]  /*3610*/  MOV R20, RZ ;  /* 0x000000ff00147202 */ /* 0x000fe20000000f00 */
[----:B------:R-:W-:Y:S01]  /*3620*/  IMAD.MOV.U32 R17, RZ, RZ, R3 ;  /* 0x000000ffff117224 */ /* 0x000fe200078e0003 */
[----:B------:R-:W-:Y:S02]  /*3630*/  UIADD3 UR24, -UR9, URZ, URZ ;  /* 0x0000003f09187290 */ /* 0x000fe4000fffe13f */
[----:B------:R-:W-:Y:S01]  /*3640*/  UPLOP3.LUT UP0, UPT, UPT, UPT, UPT, 0x40, 0x0 ;  /* 0x000000000000789c */ /* 0x000fe20003f0e870 */
[----:B------:R-:W-:-:S10]  /*3650*/  ULDC UR13, c[0x0][0x480] ;  /* 0x00012000000d7ab9 */ /* 0x000fd40000000800 */
.L_x_19:
[----:B------:R-:W1:Y:S01]  /*3660*/  S2UR UR18, SR_CgaCtaId ;  /* 0x00000000001279c3 */ /* 0x000e620000008800 */
[----:B------:R-:W-:Y:S01]  /*3670*/  UMOV UR8, 0x400 ;  /* 0x0000040000087882 */ /* 0x000fe20000000000 */
[----:B------:R-:W-:-:S05]  /*3680*/  LOP3.LUT R12, R20, 0x1, RZ, 0x3c, !PT ;  /* 0x00000001140c7812 */ /* 0x000fca00078e3cff */
[----:B------:R-:W-:Y:S01]  /*3690*/  IMAD.U32 R3, R12, -0x80000000, RZ ;  /* 0x800000000c037824 */ /* 0x000fe200078e00ff */
[----:B-1----:R-:W-:-:S09]  /*36a0*/  ULEA UR8, UR18, UR8, 0x18 ;  /* 0x0000000812087291 */ /* 0x002fd2000f8ec03f */
[----:B------:R-:W1:Y:S02]  /*36b0*/  SYNCS.PHASECHK.TRANS64.TRYWAIT P2, [UR8+0x10], R3 ;  /* 0x00001003ff0075a7 */ /* 0x000e640008040148 */
[----:B-1----:R-:W-:Y:S05]  /*36c0*/  @P2 BRA `(.L_x_15) ;  /* 0x00000000000c2947 */ /* 0x002fea0003800000 */
[----:B------:R-:W-:-:S04]  /*36d0*/  IMAD.U32 R18, R12, -0x80000000, RZ ;  /* 0x800000000c127824 */ /* 0x000fc800078e00ff */
[----:B------:R-:W1:Y:S02]  /*36e0*/  SYNCS.PHASECHK.TRANS64.TRYWAIT P2, [UR8+0x10], R18 ;  /* 0x00001012ff0075a7 */ /* 0x000e640008040148 */
[----:B-1----:R-:W-:Y:S05]  /*36f0*/  @!P2 BRA `(.L_x_16) ;  /* 0x000000280074a947 */ /* 0x002fea0003800000 */
.L_x_15:
[----:B------:R2:W-:Y:S01]  /*3700*/  BAR.SYNC.DEFER_BLOCKING R14, 0x100 ;  /* 0x0004000e0000751d */ /* 0x0005e20000010000 */
[----:B------:R-:W-:Y:S01]  /*3710*/  UIADD3 UR20, UR4, 0x2, URZ ;  /* 0x0000000204147890 */ /* 0x000fe2000fffe03f */
[----:B------:R-:W-:Y:S01]  /*3720*/  IMAD.U32 R18, R20, -0x80000000, RZ ;  /* 0x8000000014127824 */ /* 0x000fe200078e00ff */
[----:B------:R-:W-:Y:S02]  /*3730*/  UIADD3 UR22, UR6, 0x2, URZ ;  /* 0x0000000206167890 */ /* 0x000fe4000fffe03f */
[----:B------:R-:W-:Y:S01]  /*3740*/  UIADD3 UR18, UR6, 0x200, URZ ;  /* 0x0000020006127890 */ /* 0x000fe2000fffe03f */
[----:B------:R-:W-:Y:S01]  /*3750*/  UMOV UR21, 0x80000020 ;  /* 0x8000002000157882 */ /* 0x000fe20000000000 */
[----:B------:R-:W-:Y:S01]  /*3760*/  UMOV UR23, 0x80000020 ;  /* 0x8000002000177882 */ /* 0x000fe20000000000 */
[----:B------:R-:W-:Y:S01]  /*3770*/  UMOV UR19, 0x80000020 ;  /* 0x8000002000137882 */ /* 0x000fe20000000000 */
[----:B------:R-:W-:-:S06]  /*3780*/  WARPGROUP.ARRIVE ;  /* 0x00000000000079c5 */ /* 0x000fcc0000000000 */
[----:B------:R-:W-:-:S12]  /*3790*/  HGMMA.64x128x16.F32 R24, gdesc[UR4], RZ, !UPT ;  /* 0x01e00000041879f0 */ /* 0x000fd8000c7008ff */
[----:B------:R-:W-:Y:S01]  /*37a0*/  HGMMA.64x128x16.F32 R24, gdesc[UR20], R24 ;  /* 0x01e00000141879f0 */ /* 0x000fe20008700818 */
[----:B------:R-:W-:Y:S02]  /*37b0*/  UIADD3 UR20, UR4, 0x202, URZ ;  /* 0x0000020204147890 */ /* 0x000fe4000fffe03f */
[----:B------:R-:W-:Y:S01]  /*37c0*/  UIADD3 UR22, UR6, 0x202, URZ ;  /* 0x0000020206167890 */ /* 0x000fe2000fffe03f */
[----:B------:R-:W-:Y:S01]  /*37d0*/  UMOV UR21, 0x80000020 ;  /* 0x8000002000157882 */ /* 0x000fe20000000000 */
[----:B------:R-:W-:-:S07]  /*37e0*/  UMOV UR23, 0x80000020 ;  /* 0x8000002000177882 */ /* 0x000fce0000000000 */
[----:B------:R-:W-:-:S12]  /*37f0*/  HGMMA.64x128x16.F32 R24, gdesc[UR16], R24 ;  /* 0x01e00000101879f0 */ /* 0x000fd80008700818 */
        /* <DEDUP_REMOVED lines=10> */
[----:B------:R-:W-:Y:S01]  /*38a0*/  HGMMA.64x128x16.F32 R24, gdesc[UR20], R24, gsb0 ;  /* 0x01e00000141879f0 */ /* 0x000fe20008000818 */
[----:B------:R-:W3:Y:S02]  /*38b0*/  SYNCS.PHASECHK.TRANS64.TRYWAIT P2, [UR8+0x20], R18 ;  /* 0x00002012ff0075a7 */ /* 0x000ee40008040148 */
[----:B--23--:R-:W-:Y:S05]  /*38c0*/  @P2 BRA `(.L_x_17) ;  /* 0x0000000000082947 */ /* 0x00cfea0003800000 */
[----:B------:R-:W2:Y:S02]  /*38d0*/  SYNCS.PHASECHK.TRANS64.TRYWAIT P2, [UR8+0x20], R18 ;  /* 0x00002012ff0075a7 */ /* 0x000ea40008040148 */
[----:B--2---:R-:W-:Y:S05]  /*38e0*/  @!P2 BRA `(.L_x_18) ;  /* 0x000000280014a947 */ /* 0x004fea0003800000 */
.L_x_17:
[----:B------:R-:W-:Y:S01]  /*38f0*/  WARPGROUP.ARRIVE ;  /* 0x00000000000079c5 */ /* 0x000fe20000000000 */
[----:B------:R-:W-:Y:S01]  /*3900*/  UIADD3 UR18, UR14, 0x40, URZ ;  /* 0x000000400e127890 */ /* 0x000fe2000fffe03f */
[----:B------:R-:W-:Y:S01]  /*3910*/  UMOV UR19, 0x80000020 ;  /* 0x8000002000137882 */ /* 0x000fe20000000000 */
[----:B------:R-:W-:-:S03]  /*3920*/  UIADD3 UR24, UR24, 0x1, URZ ;  /* 0x0000000118187890 */ /* 0x000fc6000fffe03f */
[----:B------:R-:W-:Y:S01]  /*3930*/  HGMMA.64x96x16.F32 R88, R148, gdesc[UR12].tnspB, R88, UP0 ;  /* 0x4160000c94587df0 */ /* 0x000fe2000bf00858 */
[----:B------:R-:W-:-:S07]  /*3940*/  UPLOP3.LUT UP0, UPT, UPT, UPT, UPT, 0x80, 0x0 ;  /* 0x000000000000789c */ /* 0x000fce0003f0f070 */
[----:B------:R-:W-:Y:S01]  /*3950*/  HGMMA.64x96x16.F32 R88, R152, gdesc[UR16].tnspB, R88 ;  /* 0x4160001098587df0 */ /* 0x000fe20008700858 */
[----:B------:R-:W-:Y:S01]  /*3960*/  UIADD3 UR18, UR14, 0x80, URZ ;  /* 0x000000800e127890 */ /* 0x000fe2000fffe03f */
[----:B------:R-:W-:-:S08]  /*3970*/  UMOV UR19, 0x80000020 ;  /* 0x8000002000137882 */ /* 0x000fd00000000000 */
[----:B------:R-:W-:Y:S01]  /*3980*/  HGMMA.64x96x16.F32 R88, R156, gdesc[UR16].tnspB, R88 ;  /* 0x416000109c587df0 */ /* 0x000fe20008700858 */
[----:B------:R-:W-:Y:S01]  /*3990*/  UIADD3 UR18, UR14, 0xc0, URZ ;  /* 0x000000c00e127890 */ /* 0x000fe2000fffe03f */
[----:B------:R-:W-:-:S08]  /*39a0*/  UMOV UR19, 0x80000020 ;  /* 0x8000002000137882 */ /* 0x000fd00000000000 */
[----:B------:R-:W-:Y:S01]  /*39b0*/  HGMMA.64x96x16.F32 R88, R160, gdesc[UR16].tnspB, R88 ;  /* 0x41600010a0587df0 */ /* 0x000fe20008700858 */
[----:B------:R-:W-:Y:S01]  /*39c0*/  UIADD3 UR18, UR14, 0x140, URZ ;  /* 0x000001400e127890 */ /* 0x000fe2000fffe03f */
[----:B------:R-:W-:-:S06]  /*39d0*/  UMOV UR19, 0x80000020 ;  /* 0x8000002000137882 */ /* 0x000fcc0000000000 */
[----:B------:R-:W-:Y:S08]  /*39e0*/  HGMMA.64x96x16.F32 R88, R164, gdesc[UR24].tnspB, R88 ;  /* 0x41600018a4587df0 */ /* 0x000ff00008700858 */
[----:B------:R-:W-:Y:S01]  /*39f0*/  HGMMA.64x96x16.F32 R88, R136, gdesc[UR16].tnspB, R88 ;  /* 0x4160001088587df0 */ /* 0x000fe20008700858 */
[----:B------:R-:W-:Y:S01]  /*3a00*/  UIADD3 UR18, UR14, 0x180, URZ ;  /* 0x000001800e127890 */ /* 0x000fe2000fffe03f */
[----:B------:R-:W-:-:S08]  /*3a10*/  UMOV UR19, 0x80000020 ;  /* 0x8000002000137882 */ /* 0x000fd00000000000 */
[----:B------:R-:W-:Y:S01]  /*3a20*/  HGMMA.64x96x16.F32 R88, R140, gdesc[UR16].tnspB, R88 ;  /* 0x416000108c587df0 */ /* 0x000fe20008700858 */
[----:B------:R-:W-:Y:S01]  /*3a30*/  UIADD3 UR18, UR14, 0x1c0, URZ ;  /* 0x000001c00e127890 */ /* 0x000fe2000fffe03f */
[----:B------:R-:W-:-:S08]  /*3a40*/  UMOV UR19, 0x80000020 ;  /* 0x8000002000137882 */ /* 0x000fd00000000000 */
[----:B------:R-:W-:Y:S01]  /*3a50*/  HGMMA.64x96x16.F32 R88, R144, gdesc[UR16].tnspB, R88, gsb0 ;  /* 0x4160001090587df0 */ /* 0x000fe20008000858 */
[----:B------:R2:W-:Y:S06]  /*3a60*/  BAR.ARV R15, 0x100 ;  /* 0x0004000f0000751d */ /* 0x0005ec0000002000 */
[----:B------:R-:W-:Y:S02]  /*3a70*/  WARPGROUP.DEPBAR.LE gsb0, 0x1 ;  /* 0x00008000000079c5 */ /* 0x000fe40000010100 */
[----:B-1----:R-:W-:Y:S02]  /*3a80*/  FMNMX R3, R24, R32, !PT ;  /* 0x0000002018037209 */ /* 0x002fe40007800000 */
[----:B------:R-:W-:-:S02]  /*3a90*/  FMNMX R8, R25, R33, !PT ;  /* 0x0000002119087209 */ /* 0x000fc40007800000 */
[----:B------:R-:W-:Y:S02]  /*3aa0*/  FMNMX R3, R40, R3, !PT ;  /* 0x0000000328037209 */ /* 0x000fe40007800000 */
        /* <DEDUP_REMOVED lines=60> */
[----:B------:R-:W-:-:S03]  /*3e70*/  FMNMX R21, R19, R16, !PT ;  /* 0x0000001013157209 */ /* 0x000fc60007800000 */
[----:B------:R-:W1:Y:S04]  /*3e80*/  SHFL.BFLY PT, R3, R18, 0x2, 0x1f ;  /* 0x0c401f0012037f89 */ /* 0x000e6800000e0000 */
[----:B------:R-:W3:Y:S01]  /*3e90*/  SHFL.BFLY PT, R8, R21, 0x2, 0x1f ;  /* 0x0c401f0015087f89 */ /* 0x000ee200000e0000 */
[----:B-1----:R-:W-:Y:S02]  /*3ea0*/  FMNMX R19, R18, R3, !PT ;  /* 0x0000000312137209 */ /* 0x002fe40007800000 */
[----:B---3--:R-:W-:-:S03]  /*3eb0*/  FMNMX R22, R21, R8, !PT ;  /* 0x0000000815167209 */ /* 0x008fc60007800000 */
[----:B------:R-:W1:Y:S04]  /*3ec0*/  SHFL.BFLY PT, R8, R19, 0x1, 0x1f ;  /* 0x0c201f0013087f89 */ /* 0x000e6800000e0000 */
[----:B------:R-:W3:Y:S01]  /*3ed0*/  SHFL.BFLY PT, R23, R22, 0x1, 0x1f ;  /* 0x0c201f0016177f89 */ /* 0x000ee200000e0000 */
[----:B-1----:R-:W-:Y:S02]  /*3ee0*/  FMNMX R3, R19, R8, !PT ;  /* 0x0000000813037209 */ /* 0x002fe40007800000 */
[----:B---3--:R-:W-:Y:S02]  /*3ef0*/  FMNMX R8, R22, R23, !PT ;  /* 0x0000001716087209 */ /* 0x008fe40007800000 */
[----:B------:R-:W-:Y:S02]  /*3f00*/  FSETP.NEU.AND P2, PT, R3, -INF , PT ;  /* 0xff8000000300780b */ /* 0x000fe40003f4d000 */
[----:B------:R-:W-:-:S02]  /*3f10*/  FSETP.NEU.AND P3, PT, R8, -INF , PT ;  /* 0xff8000000800780b */ /* 0x000fc40003f6d000 */
[----:B------:R-:W-:Y:S02]  /*3f20*/  FSEL R20, R3, RZ, P2 ;  /* 0x000000ff03147208 */ /* 0x000fe40001000000 */
[----:B------:R-:W-:Y:S02]  /*3f30*/  FSEL R23, R8, RZ, P3 ;  /* 0x000000ff08177208 */ /* 0x000fe40001800000 */
[----:B------:R-:W-:Y:S01]  /*3f40*/  ISETP.NE.AND P2, PT, R2, RZ, PT ;  /* 0x000000ff0200720c */ /* 0x000fe20003f45270 */
[C---:B------:R-:W-:Y:S01]  /*3f50*/  FADD R17, -R20.reuse, R17 ;  /* 0x0000001114117221 */ /* 0x040fe20000000100 */
[----:B------:R-:W-:Y:S01]  /*3f60*/  FMUL R20, R20, UR13 ;  /* 0x0000000d14147c20 */ /* 0x000fe20008400000 */
[C---:B------:R-:W-:Y:S01]  /*3f70*/  FADD R16, -R23.reuse, R16 ;  /* 0x0000001017107221 */ /* 0x040fe20000000100 */
[----:B------:R-:W-:Y:S01]  /*3f80*/  FMUL R23, R23, UR13 ;  /* 0x0000000d17177c20 */ /* 0x000fe20008400000 */
[----:B------:R-:W-:Y:S01]  /*3f90*/  FMUL R17, R17, UR13 ;  /* 0x0000000d11117c20 */ /* 0x000fe20008400000 */
[--C-:B------:R-:W-:Y:S01]  /*3fa0*/  FFMA R24, R24, UR13, -R20.reuse ;  /* 0x0000000d18187c23 */ /* 0x100fe20008000814 */
[----:B------:R-:W-:Y:S01]  /*3fb0*/  FMUL R16, R16, UR13 ;  /* 0x0000000d10107c20 */ /* 0x000fe20008400000 */
[--C-:B------:R-:W-:Y:S01]  /*3fc0*/  FFMA R26, R26, UR13, -R23.reuse ;  /* 0x0000000d1a1a7c23 */ /* 0x100fe20008000817 */
[--C-:B------:R-:W-:Y:S01]  /*3fd0*/  FFMA R25, R25, UR13, -R20.reuse ;  /* 0x0000000d19197c23 */ /* 0x100fe20008000814 */
[--C-:B------:R-:W-:Y:S01]  /*3fe0*/  FFMA R27, R27, UR13, -R23.reuse ;  /* 0x0000000d1b1b7c23 */ /* 0x100fe20008000817 */
[----:B------:R-:W-:Y:S01]  /*3ff0*/  MUFU.EX2 R17, R17 ;  /* 0x0000001100117308 */ /* 0x000fe20000000800 */
[--C-:B------:R-:W-:Y:S01]  /*4000*/  FFMA R28, R28, UR13, -R20.reuse ;  /* 0x0000000d1c1c7c23 */ /* 0x100fe20008000814 */
[--C-:B------:R-:W-:Y:S01]  /*4010*/  FFMA R30, R30, UR13, -R23.reuse ;  /* 0x0000000d1e1e7c23 */ /* 0x100fe20008000817 */
[--C-:B------:R-:W-:Y:S01]  /*4020*/  FFMA R29, R29, UR13, -R20.reuse ;  /* 0x0000000d1d1d7c23 */ /* 0x100fe20008000814 */
[--C-:B------:R-:W-:Y:S01]  /*4030*/  FFMA R31, R31, UR13, -R23.reuse ;  /* 0x0000000d1f1f7c23 */ /* 0x100fe20008000817 */
[--C-:B------:R-:W-:Y:S01]  /*4040*/  FFMA R32, R32, UR13, -R20.reuse ;  /* 0x0000000d20207c23 */ /* 0x100fe20008000814 */
[--C-:B------:R-:W-:Y:S01]  /*4050*/  FFMA R34, R34, UR13, -R23.reuse ;  /* 0x0000000d22227c23 */ /* 0x100fe20008000817 */
[----:B------:R-:W-:Y:S01]  /*4060*/  @!P2 MOV R18, 0x1 ;  /* 0x000000010012a802 */ /* 0x000fe20000000f00 */
[----:B------:R-:W1:Y:S01]  /*4070*/  MUFU.EX2 R24, R24 ;  /* 0x0000001800187308 */ /* 0x000e620000000800 */
[--C-:B------:R-:W-:Y:S01]  /*4080*/  FFMA R33, R33, UR13, -R20.reuse ;  /* 0x0000000d21217c23 */ /* 0x100fe20008000814 */
[--C-:B------:R-:W-:Y:S01]  /*4090*/  FFMA R35, R35, UR13, -R23.reuse ;  /* 0x0000000d23237c23 */ /* 0x100fe20008000817 */
[----:B------:R3:W-:Y:S01]  /*40a0*/  @!P2 SYNCS.ARRIVE.TRANS64.ART0 RZ, [UR8+0x18], R18 ;  /* 0x00001812ffffa9a7 */ /* 0x0007e20008500008 */
[--C-:B------:R-:W-:Y:S01]  /*40b0*/  FFMA R36, R36, UR13, -R20.reuse ;  /* 0x0000000d24247c23 */ /* 0x100fe20008000814 */
[--C-:B------:R-:W-:Y:S01]  /*40c0*/  FFMA R38, R38, UR13, -R23.reuse ;  /* 0x0000000d26267c23 */ /* 0x100fe20008000817 */
[--C-:B------:R-:W-:Y:S01]  /*40d0*/  FFMA R37, R37, UR13, -R20.reuse ;  /* 0x0000000d25257c23 */ /* 0x100fe20008000814 */
[--C-:B------:R-:W-:Y:S01]  /*40e0*/  FFMA R39, R39, UR13, -R23.reuse ;  /* 0x0000000d27277c23 */ /* 0x100fe20008000817 */
[----:B------:R1:W-:Y:S01]  /*40f0*/  MUFU.EX2 R19, R16 ;  /* 0x0000001000137308 */ /* 0x0003e20000000800 */
[--C-:B------:R-:W-:Y:S01]  /*4100*/  FFMA R40, R40, UR13, -R20.reuse ;  /* 0x0000000d28287c23 */ /* 0x100fe20008000814 */
[--C-:B------:R-:W-:Y:S01]  /*4110*/  FFMA R42, R42, UR13, -R23.reuse ;  /* 0x0000000d2a2a7c23 */ /* 0x100fe20008000817 */
[--C-:B------:R-:W-:Y:S01]  /*4120*/  FFMA R41, R41, UR13, -R20.reuse ;  /* 0x0000000d29297c23 */ /* 0x100fe20008000814 */
[--C-:B------:R-:W-:Y:S01]  /*4130*/  FFMA R43, R43, UR13, -R23.reuse ;  /* 0x0000000d2b2b7c23 */ /* 0x100fe20008000817 */
[--C-:B------:R-:W-:Y:S01]  /*4140*/  FFMA R44, R44, UR13, -R20.reuse ;  /* 0x0000000d2c2c7c23 */ /* 0x100fe20008000814 */
[--C-:B------:R-:W-:Y:S01]  /*4150*/  FFMA R46, R46, UR13, -R23.reuse ;  /* 0x0000000d2e2e7c23 */ /* 0x100fe20008000817 */
[----:B------:R-:W-:Y:S01]  /*4160*/  FFMA R45, R45, UR13, -R20 ;  /* 0x0000000d2d2d7c23 */ /* 0x000fe20008000814 */
[----:B------:R-:W3:Y:S01]  /*4170*/  MUFU.EX2 R26, R26 ;  /* 0x0000001a001a7308 */ /* 0x000ee20000000800 */
[----:B-1----:R-:W-:Y:S01]  /*4180*/  FFMA R16, R17, R11, R24 ;  /* 0x0000000b11107223 */ /* 0x002fe20000000018 */
[--C-:B------:R-:W-:Y:S01]  /*4190*/  FFMA R47, R47, UR13, -R23.reuse ;  /* 0x0000000d2f2f7c23 */ /* 0x100fe20008000817 */
[--C-:B------:R-:W-:Y:S01]  /*41a0*/  FFMA R48, R48, UR13, -R20.reuse ;  /* 0x0000000d30307c23 */ /* 0x100fe20008000814 */
[--C-:B------:R-:W-:Y:S01]  /*41b0*/  FFMA R50, R50, UR13, -R23.reuse ;  /* 0x0000000d32327c23 */ /* 0x100fe20008000817 */
[--C-:B------:R-:W-:Y:S01]  /*41c0*/  FFMA R49, R49, UR13, -R20.reuse ;  /* 0x0000000d31317c23 */ /* 0x100fe20008000814 */
[--C-:B------:R-:W-:Y:S01]  /*41d0*/  FFMA R51, R51, UR13, -R23.reuse ;  /* 0x0000000d33337c23 */ /* 0x100fe20008000817 */
[--C-:B------:R-:W-:Y:S01]  /*41e0*/  FFMA R52, R52, UR13, -R20.reuse ;  /* 0x0000000d34347c23 */ /* 0x100fe20008000814 */
[----:B------:R-:W1:Y:S01]  /*41f0*/  MUFU.EX2 R25, R25 ;  /* 0x0000001900197308 */ /* 0x000e620000000800 */
[--C-:B------:R-:W-:Y:S01]  /*4200*/  FFMA R54, R54, UR13, -R23.reuse ;  /* 0x0000000d36367c23 */ /* 0x100fe20008000817 */
[--C-:B------:R-:W-:Y:S01]  /*4210*/  FFMA R53, R53, UR13, -R20.reuse ;  /* 0x0000000d35357c23 */ /* 0x100fe20008000814 */
[--C-:B------:R-:W-:Y:S01]  /*4220*/  FFMA R55, R55, UR13, -R23.reuse ;  /* 0x0000000d37377c23 */ /* 0x100fe20008000817 */
[--C-:B------:R-:W-:Y:S01]  /*4230*/  FFMA R56, R56, UR13, -R20.reuse ;  /* 0x0000000d38387c23 */ /* 0x100fe20008000814 */
[--C-:B------:R-:W-:Y:S01]  /*4240*/  FFMA R58, R58, UR13, -R23.reuse ;  /* 0x0000000d3a3a7c23 */ /* 0x100fe20008000817 */
[----:B------:R-:W-:Y:S01]  /*4250*/  FFMA R57, R57, UR13, -R20 ;  /* 0x0000000d39397c23 */ /* 0x000fe20008000814 */
[--C-:B------:R-:W-:Y:S01]  /*4260*/  FFMA R59, R59, UR13, -R23.reuse ;  /* 0x0000000d3b3b7c23 */ /* 0x100fe20008000817 */
[----:B------:R-:W4:Y:S01]  /*4270*/  MUFU.EX2 R27, R27 ;  /* 0x0000001b001b7308 */ /* 0x000f220000000800 */
[----:B---3--:R-:W-:Y:S01]  /*4280*/  FFMA R18, R19, R13, R26 ;  /* 0x0000000d13127223 */ /* 0x008fe2000000001a */
[--C-:B------:R-:W-:Y:S01]  /*4290*/  FFMA R60, R60, UR13, -R20.reuse ;  /* 0x0000000d3c3c7c23 */ /* 0x100fe20008000814 */
[--C-:B------:R-:W-:Y:S01]  /*42a0*/  FFMA R62, R62, UR13, -R23.reuse ;  /* 0x0000000d3e3e7c23 */ /* 0x100fe20008000817 */
[--C-:B------:R-:W-:Y:S01]  /*42b0*/  FFMA R61, R61, UR13, -R20.reuse ;  /* 0x0000000d3d3d7c23 */ /* 0x100fe20008000814 */
[--C-:B------:R-:W-:Y:S01]  /*42c0*/  FFMA R63, R63, UR13, -R23.reuse ;  /* 0x0000000d3f3f7c23 */ /* 0x100fe20008000817 */
[----:B------:R-:W-:Y:S01]  /*42d0*/  FFMA R64, R64, UR13, -R20 ;  /* 0x0000000d40407c23 */ /* 0x000fe20008000814 */
[--C-:B------:R-:W-:Y:S01]  /*42e0*/  FFMA R66, R66, UR13, -R23.reuse ;  /* 0x0000000d42427c23 */ /* 0x100fe20008000817 */
[----:B------:R-:W3:Y:S01]  /*42f0*/  MUFU.EX2 R28, R28 ;  /* 0x0000001c001c7308 */ /* 0x000ee20000000800 */
[----:B-1----:R-:W-:Y:S01]  /*4300*/  FADD R11, R25, R16 ;  /* 0x00000010190b7221 */ /* 0x002fe20000000000 */
[--C-:B------:R-:W-:Y:S01]  /*4310*/  FFMA R65, R65, UR13, -R20.reuse ;  /* 0x0000000d41417c23 */ /* 0x100fe20008000814 */
[--C-:B------:R-:W-:Y:S01]  /*4320*/  FFMA R67, R67, UR13, -R23.reuse ;  /* 0x0000000d43437c23 */ /* 0x100fe20008000817 */
[--C-:B------:R-:W-:Y:S01]  /*4330*/  FFMA R68, R68, UR13, -R20.reuse ;  /* 0x0000000d44447c23 */ /* 0x100fe20008000814 */
[--C-:B------:R-:W-:Y:S01]  /*4340*/  FFMA R70, R70, UR13, -R23.reuse ;  /* 0x0000000d46467c23 */ /* 0x100fe20008000817 */
[----:B------:R-:W-:Y:S01]  /*4350*/  FFMA R69, R69, UR13, -R20 ;  /* 0x0000000d45457c23 */ /* 0x000fe20008000814 */
[--C-:B------:R-:W-:Y:S01]  /*4360*/  FFMA R71, R71, UR13, -R23.reuse ;  /* 0x0000000d47477c23 */ /* 0x100fe20008000817 */
[----:B------:R-:W1:Y:S01]  /*4370*/  MUFU.EX2 R30, R30 ;  /* 0x0000001e001e7308 */ /* 0x000e620000000800 */
[----:B----4-:R-:W-:Y:S01]  /*4380*/  FADD R13, R27, R18 ;  /* 0x000000121b0d7221 */ /* 0x010fe20000000000 */
[--C-:B------:R-:W-:Y:S01]  /*4390*/  FFMA R72, R72, UR13, -R20.reuse ;  /* 0x0000000d48487c23 */ /* 0x100fe20008000814 */
[--C-:B------:R-:W-:Y:S01]  /*43a0*/  FFMA R74, R74, UR13, -R23.reuse ;  /* 0x0000000d4a4a7c23 */ /* 0x100fe20008000817 */
[--C-:B------:R-:W-:Y:S01]  /*43b0*/  FFMA R73, R73, UR13, -R20.reuse ;  /* 0x0000000d49497c23 */ /* 0x100fe20008000814 */
[--C-:B------:R-:W-:Y:S01]  /*43c0*/  FFMA R75, R75, UR13, -R23.reuse ;  /* 0x0000000d4b4b7c23 */ /* 0x100fe20008000817 */
[--C-:B------:R-:W-:Y:S01]  /*43d0*/  FFMA R76, R76, UR13, -R20.reuse ;  /* 0x0000000d4c4c7c23 */ /* 0x100fe20008000814 */
[----:B------:R-:W-:Y:S01]  /*43e0*/  FFMA R78, R78, UR13, -R23 ;  /* 0x0000000d4e4e7c23 */ /* 0x000fe20008000817 */
[----:B------:R-:W4:Y:S01]  /*43f0*/  MUFU.EX2 R29, R29 ;  /* 0x0000001d001d7308 */ /* 0x000f220000000800 */
[----:B---3--:R-:W-:Y:S01]  /*4400*/  FADD R16, R28, R11 ;  /* 0x0000000b1c107221 */ /* 0x008fe20000000000 */
[--C-:B------:R-:W-:Y:S01]  /*4410*/  FFMA R77, R77, UR13, -R20.reuse ;  /* 0x0000000d4d4d7c23 */ /* 0x100fe20008000814 */
[--C-:B------:R-:W-:Y:S01]  /*4420*/  FFMA R79, R79, UR13, -R23.reuse ;  /* 0x0000000d4f4f7c23 */ /* 0x100fe20008000817 */
[--C-:B------:R-:W-:Y:S01]  /*4430*/  FFMA R80, R80, UR13, -R20.reuse ;  /* 0x0000000d50507c23 */ /* 0x100fe20008000814 */
[--C-:B------:R-:W-:Y:S01]  /*4440*/  FFMA R82, R82, UR13, -R23.reuse ;  /* 0x0000000d52527c23 */ /* 0x100fe20008000817 */
[--C-:B------:R-:W-:Y:S01]  /*4450*/  FFMA R81, R81, UR13, -R20.reuse ;  /* 0x0000000d51517c23 */ /* 0x100fe20008000814 */
[----:B------:R-:W-:Y:S01]  /*4460*/  FFMA R83, R83, UR13, -R23 ;  /* 0x0000000d53537c23 */ /* 0x000fe20008000817 */
[----:B------:R-:W3:Y:S01]  /*4470*/  MUFU.EX2 R31, R31 ;  /* 0x0000001f001f7308 */ /* 0x000ee20000000800 */
[----:B-1----:R-:W-:Y:S01]  /*4480*/  FADD R18, R30, R13 ;  /* 0x0000000d1e127221 */ /* 0x002fe20000000000 */
[--C-:B------:R-:W-:Y:S01]  /*4490*/  FFMA R84, R84, UR13, -R20.reuse ;  /* 0x0000000d54547c23 */ /* 0x100fe20008000814 */
[--C-:B------:R-:W-:Y:S01]  /*44a0*/  FFMA R86, R86, UR13, -R23.reuse ;  /* 0x0000000d56567c23 */ /* 0x100fe20008000817 */
[----:B------:R-:W-:Y:S01]  /*44b0*/  FFMA R85, R85, UR13, -R20 ;  /* 0x0000000d55557c23 */ /* 0x000fe20008000814 */
[----:B------:R-:W-:Y:S01]  /*44c0*/  FFMA R87, R87, UR13, -R23 ;  /* 0x0000000d57577c23 */ /* 0x000fe20008000817 */
[----:B------:R-:W-:Y:S01]  /*44d0*/  ISETP.NE.AND P3, PT, RZ, UR24, PT ;  /* 0x00000018ff007c0c */ /* 0x000fe2000bf65270 */
[----:B------:R-:W-:Y:S01]  /*44e0*/  @!P2 IMAD.MOV.U32 R20, RZ, RZ, 0x1 ;  /* 0x00000001ff14a424 */ /* 0x000fe200078e00ff */
[----:B------:R-:W1:Y:S01]  /*44f0*/  MUFU.EX2 R32, R32 ;  /* 0x0000002000207308 */ /* 0x000e620000000800 */
[----:B----4-:R-:W-:Y:S01]  /*4500*/  FADD R11, R29, R16 ;  /* 0x000000101d0b7221 */ /* 0x010fe20000000000 */
[----:B------:R-:W-:-:S02]  /*4510*/  WARPGROUP.DEPBAR.LE gsb0, 0x0 ;  /* 0x00008000000079c5 */ /* 0x000fc40000010000 */
[----:B------:R4:W-:Y:S01]  /*4520*/  @!P2 SYNCS.ARRIVE.TRANS64.ART0 RZ, [UR8+0x28], R20 ;  /* 0x00002814ffffa9a7 */ /* 0x0009e20008500008 */
[-C--:B------:R-:W-:Y:S01]  /*4530*/  FMUL R133, R133, R17.reuse ;  /* 0x0000001185857220 */ /* 0x080fe20000400000 */
[-C--:B------:R-:W-:Y:S01]  /*4540*/  FMUL R132, R132, R17.reuse ;  /* 0x0000001184847220 */ /* 0x080fe20000400000 */
[-C--:B------:R-:W-:Y:S01]  /*4550*/  FMUL R129, R129, R17.reuse ;  /* 0x0000001181817220 */ /* 0x080fe20000400000 */
[----:B------:R-:W5:Y:S01]  /*4560*/  MUFU.EX2 R34, R34 ;  /* 0x0000002200227308 */ /* 0x000f620000000800 */
[----:B---3--:R-:W-:Y:S01]  /*4570*/  FADD R13, R31, R18 ;  /* 0x000000121f0d7221 */ /* 0x008fe20000000000 */
[-C--:B------:R-:W-:Y:S01]  /*4580*/  FMUL R128, R128, R17.reuse ;  /* 0x0000001180807220 */ /* 0x080fe20000400000 */
[-C--:B------:R-:W-:Y:S01]  /*4590*/  FMUL R125, R125, R17.reuse ;  /* 0x000000117d7d7220 */ /* 0x080fe20000400000 */
[-C--:B------:R-:W-:Y:S01]  /*45a0*/  FMUL R124, R124, R17.reuse ;  /* 0x000000117c7c7220 */ /* 0x080fe20000400000 */
[-C--:B------:R-:W-:Y:S01]  /*45b0*/  FMUL R121, R121, R17.reuse ;  /* 0x0000001179797220 */ /* 0x080fe20000400000 */
[-C--:B------:R-:W-:Y:S01]  /*45c0*/  FMUL R120, R120, R17.reuse ;  /* 0x0000001178787220 */ /* 0x080fe20000400000 */
[-C--:B------:R-:W-:Y:S01]  /*45d0*/  FMUL R117, R117, R17.reuse ;  /* 0x0000001175757220 */ /* 0x080fe20000400000 */
[----:B------:R-:W3:Y:S01]  /*45e0*/  MUFU.EX2 R33, R33 ;  /* 0x0000002100217308 */ /* 0x000ee20000000800 */
[----:B-1----:R-:W-:Y:S01]  /*45f0*/  FADD R16, R32, R11 ;  /* 0x0000000b20107221 */ /* 0x002fe20000000000 */
[-C--:B------:R-:W-:Y:S01]  /*4600*/  FMUL R116, R116, R17.reuse ;  /* 0x0000001174747220 */ /* 0x080fe20000400000 */
[-C--:B------:R-:W-:Y:S01]  /*4610*/  FMUL R113, R113, R17.reuse ;  /* 0x0000001171717220 */ /* 0x080fe20000400000 */
[-C--:B------:R-:W-:Y:S01]  /*4620*/  FMUL R112, R112, R17.reuse ;  /* 0x0000001170707220 */ /* 0x080fe20000400000 */
[-C--:B------:R-:W-:Y:S01]  /*4630*/  FMUL R109, R109, R17.reuse ;  /* 0x000000116d6d7220 */ /* 0x080fe20000400000 */
[-C--:B------:R-:W-:Y:S01]  /*4640*/  FMUL R108, R108, R17.reuse ;  /* 0x000000116c6c7220 */ /* 0x080fe20000400000 */
[-C--:B------:R-:W-:Y:S01]  /*4650*/  FMUL R105, R105, R17.reuse ;  /* 0x0000001169697220 */ /* 0x080fe20000400000 */
[----:B------:R-:W1:Y:S01]  /*4660*/  MUFU.EX2 R35, R35 ;  /* 0x0000002300237308 */ /* 0x000e620000000800 */
[----:B-----5:R-:W-:Y:S01]  /*4670*/  FADD R18, R34, R13 ;  /* 0x0000000d22127221 */ /* 0x020fe20000000000 */
[-C--:B------:R-:W-:Y:S01]  /*4680*/  FMUL R104, R104, R17.reuse ;  /* 0x0000001168687220 */ /* 0x080fe20000400000 */
[-C--:B------:R-:W-:Y:S01]  /*4690*/  FMUL R101, R101, R17.reuse ;  /* 0x0000001165657220 */ /* 0x080fe20000400000 */
[-C--:B------:R-:W-:Y:S01]  /*46a0*/  FMUL R100, R100, R17.reuse ;  /* 0x0000001164647220 */ /* 0x080fe20000400000 */
[-C--:B------:R-:W-:Y:S01]  /*46b0*/  FMUL R97, R97, R17.reuse ;  /* 0x0000001161617220 */ /* 0x080fe20000400000 */
[-C--:B------:R-:W-:Y:S01]  /*46c0*/  FMUL R96, R96, R17.reuse ;  /* 0x0000001160607220 */ /* 0x080fe20000400000 */
[-C--:B------:R-:W-:Y:S01]  /*46d0*/  FMUL R93, R93, R17.reuse ;  /* 0x000000115d5d7220 */ /* 0x080fe20000400000 */
[----:B------:R-:W5:Y:S01]  /*46e0*/  MUFU.EX2 R36, R36 ;  /* 0x0000002400247308 */ /* 0x000f620000000800 */
[----:B---3--:R-:W-:Y:S01]  /*46f0*/  FADD R11, R33, R16 ;  /* 0x00000010210b7221 */ /* 0x008fe20000000000 */
[-C--:B------:R-:W-:Y:S01]  /*4700*/  FMUL R92, R92, R17.reuse ;  /* 0x000000115c5c7220 */ /* 0x080fe20000400000 */
[-C--:B------:R-:W-:Y:S01]  /*4710*/  FMUL R89, R89, R17.reuse ;  /* 0x0000001159597220 */ /* 0x080fe20000400000 */
[----:B------:R-:W-:Y:S01]  /*4720*/  FMUL R88, R88, R17 ;  /* 0x0000001158587220 */ /* 0x000fe20000400000 */
[----:B------:R-:W-:Y:S01]  /*4730*/  F2FP.F16.F32.PACK_AB R148, R25, R24 ;  /* 0x000000181994723e */ /* 0x000fe200000000ff */
[-C--:B------:R-:W-:Y:S01]  /*4740*/  FMUL R135, R135, R19.reuse ;  /* 0x0000001387877220 */ /* 0x080fe20000400000 */
[----:B------:R-:W-:Y:S01]  /*4750*/  F2FP.F16.F32.PACK_AB R150, R29, R28 ;  /* 0x0000001c1d96723e */ /* 0x000fe200000000ff */
[----:B------:R-:W3:Y:S01]  /*4760*/  MUFU.EX2 R38, R38 ;  /* 0x0000002600267308 */ /* 0x000ee20000000800 */
[----:B-1----:R-:W-:Y:S01]  /*4770*/  FADD R13, R35, R18 ;  /* 0x00000012230d7221 */ /* 0x002fe20000000000 */
[----:B------:R-:W-:Y:S01]  /*4780*/  F2FP.F16.F32.PACK_AB R149, R27, R26 ;  /* 0x0000001a1b95723e */ /* 0x000fe200000000ff */
[-C--:B------:R-:W-:Y:S01]  /*4790*/  FMUL R134, R134, R19.reuse ;  /* 0x0000001386867220 */ /* 0x080fe20000400000 */
[----:B------:R-:W-:Y:S01]  /*47a0*/  F2FP.F16.F32.PACK_AB R151, R31, R30 ;  /* 0x0000001e1f97723e */ /* 0x000fe200000000ff */
[-C--:B------:R-:W-:Y:S01]  /*47b0*/  FMUL R131, R131, R19.reuse ;  /* 0x0000001383837220 */ /* 0x080fe20000400000 */
[----:B------:R-:W-:Y:S01]  /*47c0*/  F2FP.F16.F32.PACK_AB R152, R33, R32 ;  /* 0x000000202198723e */ /* 0x000fe200000000ff */
[-C--:B------:R-:W-:Y:S01]  /*47d0*/  FMUL R130, R130, R19.reuse ;  /* 0x0000001382827220 */ /* 0x080fe20000400000 */
[----:B------:R-:W1:Y:S01]  /*47e0*/  MUFU.EX2 R37, R37 ;  /* 0x0000002500257308 */ /* 0x000e620000000800 */
[----:B-----5:R-:W-:Y:S01]  /*47f0*/  FADD R16, R36, R11 ;  /* 0x0000000b24107221 */ /* 0x020fe20000000000 */
[----:B------:R-:W-:Y:S01]  /*4800*/  F2FP.F16.F32.PACK_AB R153, R35, R34 ;  /* 0x000000222399723e */ /* 0x000fe200000000ff */
        /* <DEDUP_REMOVED lines=14> */
[C---:B-1----:R-:W-:Y:S01]  /*48f0*/  FADD R11, R37.reuse, R16 ;  /* 0x00000010250b7221 */ /* 0x042fe20000000000 */
[----:B------:R-:W-:Y:S01]  /*4900*/  F2FP.F16.F32.PACK_AB R154, R37, R36 ;  /* 0x00000024259a723e */ /* 0x000fe200000000ff */
[-C--:B------:R-:W-:Y:S01]  /*4910*/  FMUL R106, R106, R19.reuse ;  /* 0x000000136a6a7220 */ /* 0x080fe20000400000 */
[-C--:B------:R-:W-:Y:S01]  /*4920*/  FMUL R103, R103, R19.reuse ;  /* 0x0000001367677220 */ /* 0x080fe20000400000 */
[-C--:B------:R-:W-:Y:S01]  /*4930*/  FMUL R102, R102, R19.reuse ;  /* 0x0000001366667220 */ /* 0x080fe20000400000 */
[-C--:B------:R-:W-:Y:S01]  /*4940*/  FMUL R99, R99, R19.reuse ;  /* 0x0000001363637220 */ /* 0x080fe20000400000 */
[-C--:B------:R-:W-:Y:S01]  /*4950*/  FMUL R98, R98, R19.reuse ;  /* 0x0000001362627220 */ /* 0x080fe20000400000 */
[----:B------:R-:W1:Y:S01]  /*4960*/  MUFU.EX2 R42, R42 ;  /* 0x0000002a002a7308 */ /* 0x000e620000000800 */
[C---:B-----5:R-:W-:Y:S01]  /*4970*/  FADD R13, R39.reuse, R18 ;  /* 0x00000012270d7221 */ /* 0x060fe20000000000 */
[----:B------:R-:W-:Y:S01]  /*4980*/  F2FP.F16.F32.PACK_AB R155, R39, R38 ;  /* 0x00000026279b723e */ /* 0x000fe200000000ff */
[-C--:B------:R-:W-:Y:S01]  /*4990*/  FMUL R95, R95, R19.reuse ;  /* 0x000000135f5f7220 */ /* 0x080fe20000400000 */
[-C--:B------:R-:W-:Y:S01]  /*49a0*/  FMUL R94, R94, R19.reuse ;  /* 0x000000135e5e7220 */ /* 0x080fe20000400000 */
[-C--:B------:R-:W-:Y:S01]  /*49b0*/  FMUL R91, R91, R19.reuse ;  /* 0x000000135b5b7220 */ /* 0x080fe20000400000 */
[----:B------:R-:W-:Y:S01]  /*49c0*/  FMUL R90, R90, R19 ;  /* 0x000000135a5a7220 */ /* 0x000fe20000400000 */
[----:B----4-:R-:W-:Y:S01]  /*49d0*/  IMAD.MOV.U32 R20, RZ, RZ, R12 ;  /* 0x000000ffff147224 */ /* 0x010fe200078e000c */
[----:B------:R-:W4:Y:S01]  /*49e0*/  MUFU.EX2 R41, R41 ;  /* 0x0000002900297308 */ /* 0x000f220000000800 */
[----:B---3--:R-:W-:Y:S01]  /*49f0*/  FADD R16, R40, R11 ;  /* 0x0000000b28107221 */ /* 0x008fe20000000000 */
[----:B------:R-:W-:-:S06]  /*4a00*/  MOV R17, R3 ;  /* 0x0000000300117202 */ /* 0x000fcc0000000f00 */
[----:B------:R-:W3:Y:S01]  /*4a10*/  MUFU.EX2 R43, R43 ;  /* 0x0000002b002b7308 */ /* 0x000ee20000000800 */
[----:B-1----:R-:W-:-:S07]  /*4a20*/  FADD R18, R42, R13 ;  /* 0x0000000d2a127221 */ /* 0x002fce0000000000 */
[----:B------:R-:W1:Y:S01]  /*4a30*/  MUFU.EX2 R44, R44 ;  /* 0x0000002c002c7308 */ /* 0x000e620000000800 */
[C---:B----4-:R-:W-:Y:S01]  /*4a40*/  FADD R11, R41.reuse, R16 ;  /* 0x00000010290b7221 */ /* 0x050fe20000000000 */
[----:B------:R-:W-:-:S06]  /*4a50*/  F2FP.F16.F32.PACK_AB R156, R41, R40 ;  /* 0x00000028299c723e */ /* 0x000fcc00000000ff */
[----:B------:R-:W4:Y:S01]  /*4a60*/  MUFU.EX2 R46, R46 ;  /* 0x0000002e002e7308 */ /* 0x000f220000000800 */
[C---:B---3--:R-:W-:Y:S01]  /*4a70*/  FADD R13, R43.reuse, R18 ;  /* 0x000000122b0d7221 */ /* 0x048fe20000000000 */
[----:B------:R-:W-:-:S06]  /*4a80*/  F2FP.F16.F32.PACK_AB R157, R43, R42 ;  /* 0x0000002a2b9d723e */ /* 0x000fcc00000000ff */
[----:B------:R-:W3:Y:S01]  /*4a90*/  MUFU.EX2 R45, R45 ;  /* 0x0000002d002d7308 */ /* 0x000ee20000000800 */
[----:B-1----:R-:W-:-:S07]  /*4aa0*/  FADD R16, R44, R11 ;  /* 0x0000000b2c107221 */ /* 0x002fce0000000000 */
[----:B------:R-:W1:Y:S01]  /*4ab0*/  MUFU.EX2 R47, R47 ;  /* 0x0000002f002f7308 */ /* 0x000e620000000800 */
[----:B----4-:R-:W-:-:S07]  /*4ac0*/  FADD R18, R46, R13 ;  /* 0x0000000d2e127221 */ /* 0x010fce0000000000 */
[----:B------:R-:W4:Y:S01]  /*4ad0*/  MUFU.EX2 R48, R48 ;  /* 0x0000003000307308 */ /* 0x000f220000000800 */
[C---:B---3--:R-:W-:Y:S01]  /*4ae0*/  FADD R11, R45.reuse, R16 ;  /* 0x000000102d0b7221 */ /* 0x048fe20000000000 */
[----:B------:R-:W-:-:S06]  /*4af0*/  F2FP.F16.F32.PACK_AB R158, R45, R44 ;  /* 0x0000002c2d9e723e */ /* 0x000fcc00000000ff */
[----:B------:R-:W3:Y:S01]  /*4b00*/  MUFU.EX2 R50, R50 ;  /* 0x0000003200327308 */ /* 0x000ee20000000800 */
[C---:B-1----:R-:W-:Y:S01]  /*4b10*/  FADD R13, R47.reuse, R18 ;  /* 0x000000122f0d7221 */ /* 0x042fe20000000000 */
[----:B------:R-:W-:-:S06]  /*4b20*/  F2FP.F16.F32.PACK_AB R159, R47, R46 ;  /* 0x0000002e2f9f723e */ /* 0x000fcc00000000ff */
[----:B------:R-:W1:Y:S01]  /*4b30*/  MUFU.EX2 R49, R49 ;  /* 0x0000003100317308 */ /* 0x000e620000000800 */
[----:B----4-:R-:W-:-:S07]  /*4b40*/  FADD R16, R48, R11 ;  /* 0x0000000b30107221 */ /* 0x010fce0000000000 */
[----:B------:R-:W4:Y:S01]  /*4b50*/  MUFU.EX2 R51, R51 ;  /* 0x0000003300337308 */ /* 0x000f220000000800 */
[----:B---3--:R-:W-:-:S07]  /*4b60*/  FADD R18, R50, R13 ;  /* 0x0000000d32127221 */ /* 0x008fce0000000000 */
[----:B------:R-:W3:Y:S01]  /*4b70*/  MUFU.EX2 R52, R52 ;  /* 0x0000003400347308 */ /* 0x000ee20000000800 */
[C---:B-1----:R-:W-:Y:S01]  /*4b80*/  FADD R11, R49.reuse, R16 ;  /* 0x00000010310b7221 */ /* 0x042fe20000000000 */
[----:B------:R-:W-:-:S06]  /*4b90*/  F2FP.F16.F32.PACK_AB R160, R49, R48 ;  /* 0x0000003031a0723e */ /* 0x000fcc00000000ff */
[----:B------:R-:W1:Y:S01]  /*4ba0*/  MUFU.EX2 R54, R54 ;  /* 0x0000003600367308 */ /* 0x000e620000000800 */
[C---:B----4-:R-:W-:Y:S01]  /*4bb0*/  FADD R13, R51.reuse, R18 ;  /* 0x00000012330d7221 */ /* 0x050fe20000000000 */
[----:B------:R-:W-:-:S06]  /*4bc0*/  F2FP.F16.F32.PACK_AB R161, R51, R50 ;  /* 0x0000003233a1723e */ /* 0x000fcc00000000ff */
[----:B------:R-:W4:Y:S01]  /*4bd0*/  MUFU.EX2 R53, R53 ;  /* 0x0000003500357308 */ /* 0x000f220000000800 */
[----:B---3--:R-:W-:-:S07]  /*4be0*/  FADD R16, R52, R11 ;  /* 0x0000000b34107221 */ /* 0x008fce0000000000 */
        /* <DEDUP_REMOVED lines=81> */
[----:B---3--:R-:W-:Y:S01]  /*5100*/  FADD R18, R86, R13 ;  /* 0x0000000d56127221 */ /* 0x008fe20000000000 */
[C---:B-1----:R-:W-:Y:S01]  /*5110*/  FADD R11, R85.reuse, R16 ;  /* 0x00000010550b7221 */ /* 0x042fe20000000000 */
[----:B------:R-:W-:Y:S01]  /*5120*/  F2FP.F16.F32.PACK_AB R146, R85, R84 ;  /* 0x000000545592723e */ /* 0x000fe200000000ff */
[----:B------:R-:W-:Y:S01]  /*5130*/  IMAD.MOV.U32 R16, RZ, RZ, R8 ;  /* 0x000000ffff107224 */ /* 0x000fe200078e0008 */
[C---:B----4-:R-:W-:Y:S01]  /*5140*/  F2FP.F16.F32.PACK_AB R147, R87.reuse, R86 ;  /* 0x000000565793723e */ /* 0x050fe200000000ff */
[----:B------:R-:W-:Y:S01]  /*5150*/  FADD R13, R87, R18 ;  /* 0x00000012570d7221 */ /* 0x000fe20000000000 */
[----:B--2---:R-:W-:Y:S06]  /*5160*/  @P3 BRA `(.L_x_19) ;  /* 0xffffffe4003c3947 */ /* 0x004fec000383ffff */
.L_x_14:
[----:B------:R-:W-:Y:S01]  /*5170*/  @!P2 IMAD.MOV.U32 R2, RZ, RZ, 0x1 ;  /* 0x00000001ff02a424 */ /* 0x000fe200078e00ff */
[----:B------:R-:W-:Y:S01]  /*5180*/  UISETP.GT.AND UP0, UPT, UR9, URZ, UPT ;  /* 0x0000003f0900728c */ /* 0x000fe2000bf04270 */
[----:B------:R-:W-:Y:S01]  /*5190*/  IMAD.U32 R14, R12, -0x80000000, RZ ;  /* 0x800000000c0e7824 */ /* 0x000fe200078e00ff */
[----:B------:R-:W-:Y:S01]  /*51a0*/  UMOV UR6, UR14 ;  /* 0x0000000e00067c82 */ /* 0x000fe20008000000 */
[----:B------:R1:W-:Y:S01]  /*51b0*/  @!P2 SYNCS.ARRIVE.TRANS64.ART0 RZ, [UR8+0x8], R2 ;  /* 0x00000802ffffa9a7 */ /* 0x0003e20008500008 */
[----:B------:R-:W-:Y:S01]  /*51c0*/  UMOV UR7, UR15 ;  /* 0x0000000f00077c82 */ /* 0x000fe20008000000 */
[----:B------:R-:W2:Y:S02]  /*51d0*/  SYNCS.PHASECHK.TRANS64.TRYWAIT P3, [UR8+0x20], R14 ;  /* 0x0000200eff0075a7 */ /* 0x000ea40008060148 */
[----:B-12---:R-:W-:Y:S05]  /*51e0*/  @P3 BRA `(.L_x_20) ;  /* 0x0000000000083947 */ /* 0x006fea0003800000 */
[----:B------:R-:W1:Y:S02]  /*51f0*/  SYNCS.PHASECHK.TRANS64.TRYWAIT P3, [UR8+0x20], R14 ;  /* 0x0000200eff0075a7 */ /* 0x000e640008060148 */
[----:B-1----:R-:W-:Y:S05]  /*5200*/  @!P3 BRA `(.L_x_21) ;  /* 0x0000000c00e8b947 */ /* 0x002fea0003800000 */
.L_x_20:
[----:B------:R-:W-:Y:S01]  /*5210*/  WARPGROUP.ARRIVE ;  /* 0x00000000000079c5 */ /* 0x000fe20000000000 */
[----:B------:R-:W-:Y:S01]  /*5220*/  UIADD3 UR4, UR14, 0x40, URZ ;  /* 0x000000400e047890 */ /* 0x000fe2000fffe03f */
[----:B------:R-:W2:Y:S01]  /*5230*/  SHFL.BFLY PT, R12, R13, 0x1, 0x1f ;  /* 0x0c201f000d0c7f89 */ /* 0x000ea200000e0000 */
[----:B------:R-:W-:Y:S01]  /*5240*/  UMOV UR15, 0x80000020 ;  /* 0x80000020000f7882 */ /* 0x000fe20000000000 */
[----:B------:R-:W-:-:S06]  /*5250*/  IMAD.MOV.U32 R7, RZ, RZ, RZ ;  /* 0x000000ffff077224 */ /* 0x000fcc00078e00ff */
[----:B------:R-:W-:Y:S01]  /*5260*/  HGMMA.64x96x16.F32 R88, R148, gdesc[UR4].tnspB, R88, UP0 ;  /* 0x4160000494587df0 */ /* 0x000fe2000bf00858 */
[----:B------:R-:W-:Y:S01]  /*5270*/  UMOV UR7, 0x80000020 ;  /* 0x8000002000077882 */ /* 0x000fe20000000000 */
[----:B------:R-:W-:Y:S01]  /*5280*/  UMOV UR6, UR4 ;  /* 0x0000000400067c82 */ /* 0x000fe20008000000 */
[----:B------:R-:W-:Y:S01]  /*5290*/  UIADD3 UR4, UR14, 0x80, URZ ;  /* 0x000000800e047890 */ /* 0x000fe2000fffe03f */
[----:B------:R-:W3:Y:S01]  /*52a0*/  SHFL.BFLY PT, R2, R11, 0x1, 0x1f ;  /* 0x0c201f000b027f89 */ /* 0x000ee200000e0000 */
[----:B------:R-:W-:Y:S01]  /*52b0*/  MOV R18, R6 ;  /* 0x0000000600127202 */ /* 0x000fe20000000f00 */
[----:B-12---:R-:W-:Y:S01]  /*52c0*/  FADD R17, R12, R13 ;  /* 0x0000000d0c117221 */ /* 0x006fe20000000000 */
[----:B------:R-:W-:-:S04]  /*52d0*/  IADD3 R12, P6, R6, 0x2000, RZ ;  /* 0x00002000060c7810 */ /* 0x000fc80007fde0ff */
[----:B------:R-:W1:Y:S01]  /*52e0*/  SHFL.BFLY PT, R14, R17, 0x2, 0x1f ;  /* 0x0c401f00110e7f89 */ /* 0x000e6200000e0000 */
[----:B------:R-:W-:Y:S01]  /*52f0*/  IMAD.X R13, RZ, RZ, RZ, P6 ;  /* 0x000000ffff0d7224 */ /* 0x000fe200030e06ff */
[----:B------:R-:W-:Y:S01]  /*5300*/  IADD3 R6, P6, R6, 0x4000, RZ ;  /* 0x0000400006067810 */ /* 0x000fe20007fde0ff */
[----:B---3--:R-:W-:-:S03]  /*5310*/  FADD R2, R2, R11 ;  /* 0x0000000b02027221 */ /* 0x008fc60000000000 */
[----:B------:R-:W-:Y:S01]  /*5320*/  MOV R20, R12 ;  /* 0x0000000c00147202 */ /* 0x000fe20000000f00 */
[----:B------:R-:W-:Y:S01]  /*5330*/  IMAD.X R7, RZ, RZ, RZ, P6 ;  /* 0x000000ffff077224 */ /* 0x000fe200030e06ff */
[----:B------:R-:W2:Y:S01]  /*5340*/  SHFL.BFLY PT, R5, R2, 0x2, 0x1f ;  /* 0x0c401f0002057f89 */ /* 0x000ea200000e0000 */
[----:B------:R-:W-:Y:S01]  /*5350*/  IMAD.MOV.U32 R13, RZ, RZ, -0x800000 ;  /* 0xff800000ff0d7424 */ /* 0x000fe200078e00ff */
[C---:B-1----:R-:W-:Y:S01]  /*5360*/  FSETP.NE.AND P3, PT, R17.reuse, -R14, PT ;  /* 0x8000000e1100720b */ /* 0x042fe20003f65000 */
[----:B------:R-:W-:Y:S01]  /*5370*/  FADD R22, R17, R14 ;  /* 0x0000000e11167221 */ /* 0x000fe20000000000 */
[----:B------:R-:W-:-:S05]  /*5380*/  IADD3 R14, P5, R4, 0x2000, RZ ;  /* 0x00002000040e7810 */ /* 0x000fca0007fbe0ff */
[----:B------:R-:W-:Y:S01]  /*5390*/  IMAD.X R15, RZ, RZ, RZ, P5 ;  /* 0x000000ffff0f7224 */ /* 0x000fe200028e06ff */
[C---:B--2---:R-:W-:Y:S01]  /*53a0*/  FSETP.NE.AND P4, PT, R2.reuse, -R5, PT ;  /* 0x800000050200720b */ /* 0x044fe20003f85000 */
[----:B------:R-:W-:Y:S01]  /*53b0*/  FADD R11, R2, R5 ;  /* 0x00000005020b7221 */ /* 0x000fe20000000000 */
[----:B------:R-:W-:Y:S02]  /*53c0*/  MOV R5, RZ ;  /* 0x000000ff00057202 */ /* 0x000fe40000000f00 */
[----:B------:R-:W-:Y:S01]  /*53d0*/  MOV R14, R14 ;  /* 0x0000000e000e7202 */ /* 0x000fe20000000f00 */
[----:B------:R-:W1:Y:S01]  /*53e0*/  @P3 MUFU.LG2 R17, R22 ;  /* 0x0000001600113308 */ /* 0x000e620000000c00 */
[----:B------:R-:W-:Y:S02]  /*53f0*/  MOV R19, R4 ;  /* 0x0000000400137202 */ /* 0x000fe40000000f00 */
[----:B------:R-:W-:Y:S02]  /*5400*/  FSEL R2, R11, 1, P4 ;  /* 0x3f8000000b027808 */ /* 0x000fe40002000000 */
[----:B------:R-:W-:-:S02]  /*5410*/  IADD3 R4, P5, R4, 0x4000, RZ ;  /* 0x0000400004047810 */ /* 0x000fc40007fbe0ff */
[----:B------:R-:W-:Y:S01]  /*5420*/  MOV R15, R6 ;  /* 0x00000006000f7202 */ /* 0x000fe20000000f00 */
[----:B------:R-:W2:Y:S01]  /*5430*/  @P4 MUFU.LG2 R16, R11 ;  /* 0x0000000b00104308 */ /* 0x000ea20000000c00 */
[----:B------:R-:W-:-:S04]  /*5440*/  IADD3.X R5, RZ, RZ, RZ, P5, !PT ;  /* 0x000000ffff057210 */ /* 0x000fc80002ffe4ff */
[----:B------:R-:W-:Y:S02]  /*5450*/  MOV R21, R4 ;  /* 0x0000000400157202 */ /* 0x000fe40000000f00 */
[----:B------:R-:W-:Y:S01]  /*5460*/  FSEL R5, R22, 1, P3 ;  /* 0x3f80000016057808 */ /* 0x000fe20001800000 */
[----:B------:R-:W3:Y:S01]  /*5470*/  MUFU.RCP R2, R2 ;  /* 0x0000000200027308 */ /* 0x000ee20000001000 */
[----:B-1----:R-:W-:Y:S01]  /*5480*/  @P3 FFMA R17, R8, UR13, R17 ;  /* 0x0000000d08113c23 */ /* 0x002fe20008000011 */
[----:B------:R-:W-:Y:S01]  /*5490*/  @!P2 IMAD.MOV.U32 R8, RZ, RZ, 0x1 ;  /* 0x00000001ff08a424 */ /* 0x000fe200078e00ff */
[----:B------:R-:W-:Y:S01]  /*54a0*/  HGMMA.64x96x16.F32 R88, R152, gdesc[UR4].tnspB, R88 ;  /* 0x4160000498587df0 */ /* 0x000fe20008700858 */
[----:B------:R-:W-:Y:S01]  /*54b0*/  UMOV UR6, UR4 ;  /* 0x0000000400067c82 */ /* 0x000fe20008000000 */
[----:B------:R-:W-:Y:S01]  /*54c0*/  UMOV UR7, 0x80000020 ;  /* 0x8000002000077882 */ /* 0x000fe20000000000 */
[----:B------:R-:W-:Y:S02]  /*54d0*/  UIADD3 UR4, UR14, 0xc0, URZ ;  /* 0x000000c00e047890 */ /* 0x000fe4000fffe03f */
[----:B------:R-:W1:Y:S01]  /*54e0*/  MUFU.RCP R5, R5 ;  /* 0x0000000500057308 */ /* 0x000e620000001000 */
[----:B--2---:R-:W-:Y:S01]  /*54f0*/  @P4 FFMA R16, R3, UR13, R16 ;  /* 0x0000000d03104c23 */ /* 0x004fe20008000010 */
[----:B------:R-:W-:Y:S01]  /*5500*/  IMAD.MOV.U32 R11, RZ, RZ, -0x800000 ;  /* 0xff800000ff0b7424 */ /* 0x000fe200078e00ff */
[----:B------:R-:W-:Y:S01]  /*5510*/  SHFL.IDX PT, R3, R9, RZ, 0x1c1f ;  /* 0x001c1fff09037589 */ /* 0x000fe200000e0000 */
[----:B------:R-:W-:Y:S01]  /*5520*/  @P3 FMUL R13, R17, 0.69314718246459960938 ;  /* 0x3f317218110d3820 */ /* 0x000fe20000400000 */
[----:B------:R-:W-:-:S02]  /*5530*/  @P4 FMUL R11, R16, 0.69314718246459960938 ;  /* 0x3f317218100b4820 */ /* 0x000fc40000400000 */
[----:B------:R-:W-:Y:S01]  /*5540*/  SHFL.IDX PT, R9, R9, 0x1, 0x1c1f ;  /* 0x003c1f0009097f89 */ /* 0x000fe200000e0000 */
[----:B------:R-:W-:Y:S01]  /*5550*/  HGMMA.64x96x16.F32 R88, R156, gdesc[UR4].tnspB, R88 ;  /* 0x416000049c587df0 */ /* 0x000fe20008700858 */
[----:B------:R-:W-:Y:S01]  /*5560*/  UMOV UR6, UR4 ;  /* 0x0000000400067c82 */ /* 0x000fe20008000000 */
[----:B------:R-:W-:Y:S01]  /*5570*/  UMOV UR7, 0x80000020 ;  /* 0x8000002000077882 */ /* 0x000fe20000000000 */
[----:B------:R-:W-:-:S09]  /*5580*/  UIADD3 UR4, UR14, 0x140, URZ ;  /* 0x000001400e047890 */ /* 0x000fd2000fffe03f */
[----:B------:R-:W-:Y:S01]  /*5590*/  HGMMA.64x96x16.F32 R88, R160, gdesc[UR4].tnspB, R88 ;  /* 0x41600004a0587df0 */ /* 0x000fe20008700858 */
[----:B------:R-:W-:Y:S01]  /*55a0*/  UMOV UR6, UR4 ;  /* 0x0000000400067c82 */ /* 0x000fe20008000000 */
[----:B------:R-:W-:Y:S01]  /*55b0*/  UMOV UR7, 0x80000020 ;  /* 0x8000002000077882 */ /* 0x000fe20000000000 */
[----:B------:R-:W-:Y:S02]  /*55c0*/  UIADD3 UR4, UR14, 0x180, URZ ;  /* 0x000001800e047890 */ /* 0x000fe4000fffe03f */
[----:B------:R-:W-:-:S03]  /*55d0*/  UIADD3 UR14, UR14, 0x1c0, URZ ;  /* 0x000001c00e0e7890 */ /* 0x000fc6000fffe03f */
[----:B------:R-:W-:Y:S08]  /*55e0*/  HGMMA.64x96x16.F32 R88, R164, gdesc[UR24].tnspB, R88 ;  /* 0x41600018a4587df0 */ /* 0x000ff00008700858 */
[----:B------:R-:W-:Y:S01]  /*55f0*/  HGMMA.64x96x16.F32 R88, R136, gdesc[UR4].tnspB, R88 ;  /* 0x4160000488587df0 */ /* 0x000fe20008700858 */
[----:B------:R-:W-:Y:S01]  /*5600*/  UMOV UR6, UR4 ;  /* 0x0000000400067c82 */ /* 0x000fe20008000000 */
[----:B------:R-:W-:Y:S01]  /*5610*/  UMOV UR7, 0x80000020 ;  /* 0x8000002000077882 */ /* 0x000fe20000000000 */
[----:B------:R-:W-:-:S05]  /*5620*/  ULDC.64 UR4, c[0x0][0x208] ;  /* 0x0000820000047ab9 */ /* 0x000fca0000000a00 */
[----:B------:R-:W-:Y:S08]  /*5630*/  HGMMA.64x96x16.F32 R88, R140, gdesc[UR4].tnspB, R88 ;  /* 0x416000048c587df0 */ /* 0x000ff00008700858 */
[----:B------:R-:W-:Y:S03]  /*5640*/  HGMMA.64x96x16.F32 R88, R144, gdesc[UR12].tnspB, R88, gsb0 ;  /* 0x4160000c90587df0 */ /* 0x000fe60008000858 */
[----:B------:R-:W-:-:S02]  /*5650*/  WARPGROUP.DEPBAR.LE gsb0, 0x0 ;  /* 0x00008000000079c5 */ /* 0x000fc40000010000 */
[----:B------:R2:W-:Y:S01]  /*5660*/  @!P2 SYNCS.ARRIVE.TRANS64.ART0 RZ, [UR8+0x28], R8 ;  /* 0x00002808ffffa9a7 */ /* 0x0005e20008500008 */
[-C--:B---3--:R-:W-:Y:S01]  /*5670*/  FMUL R92, R92, R2.reuse ;  /* 0x000000025c5c7220 */ /* 0x088fe20000400000 */
[-C--:B------:R-:W-:Y:S01]  /*5680*/  FMUL R93, R93, R2.reuse ;  /* 0x000000025d5d7220 */ /* 0x080fe20000400000 */
        /* <DEDUP_REMOVED lines=21> */
[----:B------:R-:W-:Y:S01]  /*57e0*/  FMUL R129, R129, R2 ;  /* 0x0000000281817220 */ /* 0x000fe20000400000 */
[----:B--2---:R-:W-:Y:S01]  /*57f0*/  SHFL.IDX PT, R8, R10, 0x1, 0x1c1f ;  /* 0x003c1f000a087f89 */ /* 0x004fe200000e0000 */
[-C--:B-1----:R-:W-:Y:S01]  /*5800*/  FMUL R90, R90, R5.reuse ;  /* 0x000000055a5a7220 */ /* 0x082fe20000400000 */
[-C--:B------:R-:W-:Y:S01]  /*5810*/  FMUL R91, R91, R5.reuse ;  /* 0x000000055b5b7220 */ /* 0x080fe20000400000 */
[-C--:B------:R-:W-:Y:S01]  /*5820*/  FMUL R94, R94, R5.reuse ;  /* 0x000000055e5e7220 */ /* 0x080fe20000400000 */
[----:B------:R-:W1:Y:S01]  /*5830*/  SHFL.IDX PT, R2, R10, RZ, 0x1c1f ;  /* 0x001c1fff0a027589 */ /* 0x000e6200000e0000 */
[-C--:B------:R-:W-:Y:S01]  /*5840*/  FMUL R95, R95, R5.reuse ;  /* 0x000000055f5f7220 */ /* 0x080fe20000400000 */
[-C--:B------:R-:W-:Y:S01]  /*5850*/  FMUL R7, R102, R5.reuse ;  /* 0x0000000566077220 */ /* 0x080fe20000400000 */
[-C--:B------:R-:W-:Y:S01]  /*5860*/  FMUL R12, R103, R5.reuse ;  /* 0x00000005670c7220 */ /* 0x080fe20000400000 */
[----:B------:R-:W-:Y:S01]  /*5870*/  BAR.SYNC.DEFER_BLOCKING 0x1, 0x100 ;  /* 0x0044000000007b1d */ /* 0x000fe20000010000 */
        /* <DEDUP_REMOVED lines=12> */
[----:B------:R-:W-:Y:S01]  /*5940*/  F2FP.F16.F32.PACK_AB R88, R89, R88 ;  /* 0x000000585958723e */ /* 0x000fe200000000ff */
[-C--:B------:R-:W-:Y:S01]  /*5950*/  FMUL R126, R126, R5.reuse ;  /* 0x000000057e7e7220 */ /* 0x080fe20000400000 */
[-C--:B------:R-:W-:Y:S01]  /*5960*/  FMUL R127, R127, R5.reuse ;  /* 0x000000057f7f7220 */ /* 0x080fe20000400000 */
[-C--:B------:R-:W-:Y:S01]  /*5970*/  FMUL R130, R130, R5.reuse ;  /* 0x0000000582827220 */ /* 0x080fe20000400000 */
[-C--:B------:R-:W-:Y:S01]  /*5980*/  FMUL R131, R131, R5.reuse ;  /* 0x0000000583837220 */ /* 0x080fe20000400000 */
[----:B------:R-:W-:Y:S01]  /*5990*/  F2FP.F16.F32.PACK_AB R89, R91, R90 ;  /* 0x0000005a5b59723e */ /* 0x000fe200000000ff */
[-C--:B------:R-:W-:Y:S01]  /*59a0*/  FMUL R134, R134, R5.reuse ;  /* 0x0000000586867220 */ /* 0x080fe20000400000 */
[----:B------:R-:W-:Y:S01]  /*59b0*/  FMUL R135, R135, R5 ;  /* 0x0000000587877220 */ /* 0x000fe20000400000 */
[----:B------:R-:W-:-:S02]  /*59c0*/  F2FP.F16.F32.PACK_AB R90, R93, R92 ;  /* 0x0000005c5d5a723e */ /* 0x000fc400000000ff */
[----:B------:R-:W-:Y:S01]  /*59d0*/  F2FP.F16.F32.PACK_AB R91, R95, R94 ;  /* 0x0000005e5f5b723e */ /* 0x000fe200000000ff */
[----:B-1----:R1:W-:Y:S01]  /*59e0*/  @P1 STG.E desc[UR4][R2.64], R11 ;  /* 0x0000000b02001986 */ /* 0x0023e2000c101904 */
[----:B------:R-:W-:Y:S02]  /*59f0*/  F2FP.F16.F32.PACK_AB R104, R105, R104 ;  /* 0x000000686968723e */ /* 0x000fe400000000ff */
[----:B------:R-:W-:Y:S01]  /*5a00*/  F2FP.F16.F32.PACK_AB R4, R97, R4 ;  /* 0x000000046104723e */ /* 0x000fe200000000ff */
[----:B------:R1:W-:Y:S01]  /*5a10*/  STSM.16.M88.4 [R18], R88 ;  /* 0x0000005812007844 */ /* 0x0003e20000000200 */
[----:B------:R-:W-:Y:S02]  /*5a20*/  F2FP.F16.F32.PACK_AB R5, R99, R98 ;  /* 0x000000626305723e */ /* 0x000fe400000000ff */
[----:B------:R-:W-:Y:S01]  /*5a30*/  F2FP.F16.F32.PACK_AB R6, R101, R6 ;  /* 0x000000066506723e */ /* 0x000fe200000000ff */
[----:B------:R1:W-:Y:S01]  /*5a40*/  @P0 STG.E desc[UR4][R8.64], R13 ;  /* 0x0000000d08000986 */ /* 0x0003e2000c101904 */
[----:B------:R-:W-:-:S02]  /*5a50*/  F2FP.F16.F32.PACK_AB R7, R12, R7 ;  /* 0x000000070c07723e */ /* 0x000fc400000000ff */
[----:B------:R-:W-:Y:S02]  /*5a60*/  F2FP.F16.F32.PACK_AB R112, R113, R112 ;  /* 0x000000707170723e */ /* 0x000fe400000000ff */
[----:B------:R-:W-:Y:S01]  /*5a70*/  F2FP.F16.F32.PACK_AB R105, R107, R106 ;  /* 0x0000006a6b69723e */ /* 0x000fe200000000ff */
[----:B------:R1:W-:Y:S01]  /*5a80*/  STSM.16.M88.4 [R19], R4 ;  /* 0x0000000413007844 */ /* 0x0003e20000000200 */
[----:B------:R-:W-:Y:S02]  /*5a90*/  F2FP.F16.F32.PACK_AB R120, R121, R120 ;  /* 0x000000787978723e */ /* 0x000fe400000000ff */
[----:B------:R-:W-:Y:S02]  /*5aa0*/  F2FP.F16.F32.PACK_AB R113, R115, R114 ;  /* 0x000000727371723e */ /* 0x000fe400000000ff */
[----:B------:R-:W-:Y:S02]  /*5ab0*/  F2FP.F16.F32.PACK_AB R106, R109, R108 ;  /* 0x0000006c6d6a723e */ /* 0x000fe400000000ff */
[----:B------:R-:W-:-:S02]  /*5ac0*/  F2FP.F16.F32.PACK_AB R107, R111, R110 ;  /* 0x0000006e6f6b723e */ /* 0x000fc400000000ff */
[----:B------:R-:W-:Y:S02]  /*5ad0*/  F2FP.F16.F32.PACK_AB R128, R129, R128 ;  /* 0x000000808180723e */ /* 0x000fe400000000ff */
[----:B------:R-:W-:Y:S01]  /*5ae0*/  F2FP.F16.F32.PACK_AB R121, R123, R122 ;  /* 0x0000007a7b79723e */ /* 0x000fe200000000ff */
[----:B------:R1:W-:Y:S01]  /*5af0*/  STSM.16.M88.4 [R20], R104 ;  /* 0x0000006814007844 */ /* 0x0003e20000000200 */
[----:B------:R-:W-:Y:S02]  /*5b00*/  F2FP.F16.F32.PACK_AB R114, R117, R116 ;  /* 0x000000747572723e */ /* 0x000fe400000000ff */
[----:B------:R-:W-:Y:S02]  /*5b10*/  F2FP.F16.F32.PACK_AB R115, R119, R118 ;  /* 0x000000767773723e */ /* 0x000fe400000000ff */
[----:B------:R-:W-:Y:S02]  /*5b20*/  F2FP.F16.F32.PACK_AB R129, R131, R130 ;  /* 0x000000828381723e */ /* 0x000fe400000000ff */
[----:B------:R-:W-:Y:S01]  /*5b30*/  F2FP.F16.F32.PACK_AB R122, R125, R124 ;  /* 0x0000007c7d7a723e */ /* 0x000fe200000000ff */
[----:B------:R1:W-:Y:S01]  /*5b40*/  STSM.16.M88.4 [R14], R112 ;  /* 0x000000700e007844 */ /* 0x0003e20000000200 */
[----:B------:R-:W-:-:S02]  /*5b50*/  F2FP.F16.F32.PACK_AB R123, R127, R126 ;  /* 0x0000007e7f7b723e */ /* 0x000fc400000000ff */
[----:B------:R-:W-:Y:S02]  /*5b60*/  F2FP.F16.F32.PACK_AB R130, R133, R132 ;  /* 0x000000848582723e */ /* 0x000fe400000000ff */
[----:B------:R-:W-:Y:S01]  /*5b70*/  F2FP.F16.F32.PACK_AB R131, R135, R134 ;  /* 0x000000868783723e */ /* 0x000fe200000000ff */
[----:B------:R1:W-:Y:S04]  /*5b80*/  STSM.16.M88.4 [R15], R120 ;  /* 0x000000780f007844 */ /* 0x0003e80000000200 */
[----:B------:R1:W-:Y:S01]  /*5b90*/  STSM.16.M88.4 [R21], R128 ;  /* 0x0000008015007844 */ /* 0x0003e20000000200 */
[----:B------:R2:W-:Y:S06]  /*5ba0*/  MEMBAR.ALL.CTA ;  /* 0x0000000000007992 */ /* 0x0005ec0000008000 */
[----:B--2---:R-:W2:Y:S02]  /*5bb0*/  FENCE.VIEW.ASYNC.S ;  /* 0x00000000000073c6 */ /* 0x004ea40000000000 */
[----:B--2---:R-:W-:Y:S06]  /*5bc0*/  BAR.ARV 0x1, 0x120 ;  /* 0x0044800000007b1d */ /* 0x004fec0000002000 */
[----:B------:R-:W-:-:S13]  /*5bd0*/  ISETP.NE.AND P0, PT, R0, 0x4, PT ;  /* 0x000000040000780c */ /* 0x000fda0003f05270 */
[----:B-1----:R-:W-:Y:S05]  /*5be0*/  @P0 EXIT ;  /* 0x000000000000094d */ /* 0x002fea0003800000 */
[----:B------:R-:W-:Y:S01]  /*5bf0*/  BAR.SYNC.DEFER_BLOCKING 0x1, 0x120 ;  /* 0x0044800000007b1d */ /* 0x000fe20000010000 */
[----:B------:R-:W-:Y:S02]  /*5c00*/  UIADD3 UR5, UR8, 0x6400, URZ ;  /* 0x0000640008057890 */ /* 0x000fe4000fffe03f */
[----:B------:R-:W-:Y:S02]  /*5c10*/  UIADD3 UR13, UR8, 0x8400, URZ ;  /* 0x00008400080d7890 */ /* 0x000fe4000fffe03f */
[----:B------:R-:W-:Y:S01]  /*5c20*/  UIADD3 UR14, UR8, 0xa400, URZ ;  /* 0x0000a400080e7890 */ /* 0x000fe2000fffe03f */
[----:B------:R-:W-:Y:S01]  /*5c30*/  ULDC.64 UR6, c[0x0][0x198] ;  /* 0x0000660000067ab9 */ /* 0x000fe20000000a00 */
[----:B------:R-:W-:Y:S01]  /*5c40*/  UMOV UR9, URZ ;  /* 0x0000003f00097c82 */ /* 0x000fe20008000000 */
[----:B------:R-:W-:Y:S01]  /*5c50*/  UIADD3 UR6, UP0, UR6, 0x1f0, URZ ;  /* 0x000001f006067890 */ /* 0x000fe2000ff1e03f */
[----:B------:R-:W-:Y:S01]  /*5c60*/  UMOV UR8, UR5 ;  /* 0x0000000500087c82 */ /* 0x000fe20008000000 */
[----:B------:R-:W-:-:S02]  /*5c70*/  UMOV UR4, 0x20 ;  /* 0x0000002000047882 */ /* 0x000fc40000000000 */
[----:B------:R-:W-:-:S09]  /*5c80*/  UIADD3.X UR7, URZ, UR7, URZ, UP0, !UPT ;  /* 0x000000073f077290 */ /* 0x000fd200087fe43f */
[----:B------:R1:W-:Y:S02]  /*5c90*/  UTMASTG.4D [UR8], [UR6], desc[URZ] ;  /* 0x00003f08060073b5 */ /* 0x0003e40008019000 */
[----:B-1----:R-:W-:Y:S01]  /*5ca0*/  UMOV UR8, UR13 ;  /* 0x0000000d00087c82 */ /* 0x002fe20008000000 */
[----:B------:R-:W-:Y:S01]  /*5cb0*/  UMOV UR9, UR4 ;  /* 0x0000000400097c82 */ /* 0x000fe20008000000 */
[----:B------:R-:W-:Y:S01]  /*5cc0*/  UMOV UR4, 0x40 ;  /* 0x0000004000047882 */ /* 0x000fe20000000000 */
[----:B------:R1:W-:Y:S02]  /*5cd0*/  UTMASTG.4D [UR8], [UR6], desc[URZ] ;  /* 0x00003f08060073b5 */ /* 0x0003e40008019000 */
[----:B-1----:R-:W-:Y:S01]  /*5ce0*/  UMOV UR8, UR14 ;  /* 0x0000000e00087c82 */ /* 0x002fe20008000000 */
[----:B------:R-:W-:Y:S02]  /*5cf0*/  UMOV UR9, UR4 ;  /* 0x0000000400097c82 */ /* 0x000fe40008000000 */
[----:B------:R1:W-:Y:S01]  /*5d00*/  UTMASTG.4D [UR8], [UR6], desc[URZ] ;  /* 0x00003f08060073b5 */ /* 0x0003e20008019000 */
[----:B------:R0:W-:Y:S01]  /*5d10*/  UTMACMDFLUSH ;  /* 0x00000000000079b7 */ /* 0x0001e20000000000 */
[----:B------:R-:W-:-:S04]  /*5d20*/  DEPBAR.LE SB0, 0x0 ;  /* 0x000080000000791a */ /* 0x000fc80000000000 */
[----:B-1----:R-:W-:Y:S05]  /*5d30*/  EXIT ;  /* 0x000000000000794d */ /* 0x002fea0003800000 */
.L_x_3:
[----:B-1----:R-:W-:Y:S01]  /*5d40*/  MOV R5, UR41 ;  /* 0x0000002900057c02 */ /* 0x002fe20008000f00 */
[----:B------:R-:W-:Y:S02]  /*5d50*/  IMAD.MOV.U32 R2, RZ, RZ, -0x80000000 ;  /* 0x80000000ff027424 */ /* 0x000fe400078e00ff */
[----:B------:R-:W-:-:S04]  /*5d60*/  IMAD.MOV.U32 R3, RZ, RZ, -0x80000000 ;  /* 0x80000000ff037424 */ /* 0x000fc800078e00ff */
[----:B------:R1:W2:Y:S03]  /*5d70*/  SYNCS.PHASECHK.TRANS64.TRYWAIT P0, [R5+URZ+0x18], R3 ;  /* 0x00001803050075a7 */ /* 0x0002a6000800017f */
[----:B--2---:R-:W-:Y:S05]  /*5d80*/  @!P0 NANOSLEEP.SYNCS 0x989680 ;  /* 0x009896800000895d */ /* 0x004fea0003900000 */
[----:B------:R-:W2:Y:S02]  /*5d90*/  @!P0 SYNCS.PHASECHK.TRANS64 P0, [R5+URZ+0x18], R3 ;  /* 0x00001803050085a7 */ /* 0x000ea4000800007f */
[----:B--2---:R-:W-:Y:S05]  /*5da0*/  @!P0 BRA `(.L_x_3) ;  /* 0xfffffffc00e48947 */ /* 0x004fea000383ffff */
[----:B------:R-:W-:Y:S05]  /*5db0*/  BRA `(.L_x_22) ;  /* 0xffffffa800007947 */ /* 0x000fea000383ffff */
.L_x_4:
[----:B-1----:R-:W-:Y:S01]  /*5dc0*/  IMAD.U32 R5, RZ, RZ, UR41 ;  /* 0x00000029ff057e24 */ /* 0x002fe2000f8e00ff */
[----:B------:R-:W-:Y:S01]  /*5dd0*/  MOV R2, 0x80000000 ;  /* 0x8000000000027802 */ /* 0x000fe20000000f00 */
[----:B------:R-:W-:-:S04]  /*5de0*/  IMAD.MOV.U32 R3, RZ, RZ, -0x80000000 ;  /* 0x80000000ff037424 */ /* 0x000fc800078e00ff */
[----:B------:R1:W2:Y:S03]  /*5df0*/  SYNCS.PHASECHK.TRANS64.TRYWAIT P0, [R5+URZ+0x8], R3 ;  /* 0x00000803050075a7 */ /* 0x0002a6000800017f */
[----:B--2---:R-:W-:Y:S05]  /*5e00*/  @!P0 NANOSLEEP.SYNCS 0x989680 ;  /* 0x009896800000895d */ /* 0x004fea0003900000 */
[----:B------:R-:W2:Y:S02]  /*5e10*/  @!P0 SYNCS.PHASECHK.TRANS64 P0, [R5+URZ+0x8], R3 ;  /* 0x00000803050085a7 */ /* 0x000ea4000800007f */
[----:B--2---:R-:W-:Y:S05]  /*5e20*/  @!P0 BRA `(.L_x_4) ;  /* 0xfffffffc00e48947 */ /* 0x004fea000383ffff */
[----:B------:R-:W-:Y:S05]  /*5e30*/  BRA `(.L_x_23) ;  /* 0xffffffa800547947 */ /* 0x000fea000383ffff */
.L_x_6:
[----:B------:R-:W-:-:S04]  /*5e40*/  IMAD.U32 R2, R0, -0x80000000, RZ ;  /* 0x8000000000027824 */ /* 0x000fc800078e00ff */
[----:B------:R-:W-:-:S07]  /*5e50*/  IMAD.MOV.U32 R3, RZ, RZ, R2 ;  /* 0x000000ffff037224 */ /* 0x000fce00078e0002 */
.L_x_24:
[----:B-1----:R-:W-:-:S04]  /*5e60*/  MOV R7, UR41 ;  /* 0x0000002900077c02 */ /* 0x002fc80008000f00 */
[----:B------:R1:W2:Y:S03]  /*5e70*/  SYNCS.PHASECHK.TRANS64.TRYWAIT P0, [R7+URZ+0x18], R3 ;  /* 0x00001803070075a7 */ /* 0x0002a6000800017f */
[----:B--2---:R-:W-:Y:S05]  /*5e80*/  @!P0 NANOSLEEP.SYNCS 0x989680 ;  /* 0x009896800000895d */ /* 0x004fea0003900000 */
[----:B------:R-:W2:Y:S02]  /*5e90*/  @!P0 SYNCS.PHASECHK.TRANS64 P0, [R7+URZ+0x18], R3 ;  /* 0x00001803070085a7 */ /* 0x000ea4000800007f */
[----:B--2---:R-:W-:Y:S05]  /*5ea0*/  @!P0 BRA `(.L_x_24) ;  /* 0xfffffffc00ec8947 */ /* 0x004fea000383ffff */
[----:B------:R-:W-:Y:S05]  /*5eb0*/  BRA `(.L_x_25) ;  /* 0xffffffa800d47947 */ /* 0x000fea000383ffff */
.L_x_7:
[----:B-1----:R-:W-:-:S07]  /*5ec0*/  IMAD.MOV.U32 R3, RZ, RZ, R2 ;  /* 0x000000ffff037224 */ /* 0x002fce00078e0002 */
.L_x_26:
[----:B-1----:R-:W-:-:S04]  /*5ed0*/  IMAD.U32 R5, RZ, RZ, UR41 ;  /* 0x00000029ff057e24 */ /* 0x002fc8000f8e00ff */
[----:B------:R1:W2:Y:S03]  /*5ee0*/  SYNCS.PHASECHK.TRANS64.TRYWAIT P0, [R5+URZ+0x28], R3 ;  /* 0x00002803050075a7 */ /* 0x0002a6000800017f */
[----:B--2---:R-:W-:Y:S05]  /*5ef0*/  @!P0 NANOSLEEP.SYNCS 0x989680 ;  /* 0x009896800000895d */ /* 0x004fea0003900000 */
[----:B------:R-:W2:Y:S02]  /*5f00*/  @!P0 SYNCS.PHASECHK.TRANS64 P0, [R5+URZ+0x28], R3 ;  /* 0x00002803050085a7 */ /* 0x000ea4000800007f */
[----:B--2---:R-:W-:Y:S05]  /*5f10*/  @!P0 BRA `(.L_x_26) ;  /* 0xfffffffc00ec8947 */ /* 0x004fea000383ffff */
[----:B------:R-:W-:Y:S05]  /*5f20*/  BRA `(.L_x_27) ;  /* 0xffffffac00347947 */ /* 0x000fea000383ffff */
.L_x_9:
[----:B-1----:R-:W-:-:S07]  /*5f30*/  IMAD.MOV.U32 R3, RZ, RZ, R2 ;  /* 0x000000ffff037224 */ /* 0x002fce00078e0002 */
.L_x_28:
[----:B-1----:R-:W-:-:S04]  /*5f40*/  MOV R5, UR41 ;  /* 0x0000002900057c02 */ /* 0x002fc80008000f00 */
[----:B------:R1:W2:Y:S03]  /*5f50*/  SYNCS.PHASECHK.TRANS64.TRYWAIT P0, [R5+URZ+0x28], R3 ;  /* 0x00002803050075a7 */ /* 0x0002a6000800017f */
[----:B--2---:R-:W-:Y:S05]  /*5f60*/  @!P0 NANOSLEEP.SYNCS 0x989680 ;  /* 0x009896800000895d */ /* 0x004fea0003900000 */
[----:B------:R-:W2:Y:S02]  /*5f70*/  @!P0 SYNCS.PHASECHK.TRANS64 P0, [R5+URZ+0x28], R3 ;  /* 0x00002803050085a7 */ /* 0x000ea4000800007f */
[----:B--2---:R-:W-:Y:S05]  /*5f80*/  @!P0 BRA `(.L_x_28) ;  /* 0xfffffffc00ec8947 */ /* 0x004fea000383ffff */
[----:B------:R-:W-:Y:S05]  /*5f90*/  BRA `(.L_x_29) ;  /* 0xffffffac00b47947 */ /* 0x000fea000383ffff */
.L_x_10:
[----:B-1----:R-:W-:-:S07]  /*5fa0*/  IMAD.MOV.U32 R3, RZ, RZ, R2 ;  /* 0x000000ffff037224 */ /* 0x002fce00078e0002 */
.L_x_30:
[----:B-1----:R-:W-:-:S04]  /*5fb0*/  IMAD.U32 R5, RZ, RZ, UR41 ;  /* 0x00000029ff057e24 */ /* 0x002fc8000f8e00ff */
[----:B------:R1:W2:Y:S03]  /*5fc0*/  SYNCS.PHASECHK.TRANS64.TRYWAIT P0, [R5+URZ+0x28], R3 ;  /* 0x00002803050075a7 */ /* 0x0002a6000800017f */
[----:B--2---:R-:W-:Y:S05]  /*5fd0*/  @!P0 NANOSLEEP.SYNCS 0x989680 ;  /* 0x009896800000895d */ /* 0x004fea0003900000 */
[----:B------:R-:W2:Y:S02]  /*5fe0*/  @!P0 SYNCS.PHASECHK.TRANS64 P0, [R5+URZ+0x28], R3 ;  /* 0x00002803050085a7 */ /* 0x000ea4000800007f */
[----:B--2---:R-:W-:Y:S05]  /*5ff0*/  @!P0 BRA `(.L_x_30) ;  /* 0xfffffffc00ec8947 */ /* 0x004fea000383ffff */
[----:B------:R-:W-:Y:S05]  /*6000*/  BRA `(.L_x_31) ;  /* 0xffffffb000147947 */ /* 0x000fea000383ffff */
.L_x_11:
[----:B-1----:R-:W-:-:S04]  /*6010*/  IMAD.U32 R4, RZ, RZ, UR8 ;  /* 0x00000008ff047e24 */ /* 0x002fc8000f8e00ff */
[----:B------:R1:W2:Y:S03]  /*6020*/  SYNCS.PHASECHK.TRANS64.TRYWAIT P0, [R4+URZ], RZ ;  /* 0x000000ff040075a7 */ /* 0x0002a6000800017f */
[----:B--2---:R-:W-:Y:S05]  /*6030*/  @!P0 NANOSLEEP.SYNCS 0x989680 ;  /* 0x009896800000895d */ /* 0x004fea0003900000 */
[----:B------:R-:W2:Y:S02]  /*6040*/  @!P0 SYNCS.PHASECHK.TRANS64 P0, [R4+URZ], RZ ;  /* 0x000000ff040085a7 */ /* 0x000ea4000800007f */
[----:B--2---:R-:W-:Y:S05]  /*6050*/  @!P0 BRA `(.L_x_11) ;  /* 0xfffffffc00ec8947 */ /* 0x004fea000383ffff */
[----:B------:R-:W-:Y:S05]  /*6060*/  BRA `(.L_x_32) ;  /* 0xffffffb000907947 */ /* 0x000fea000383ffff */
.L_x_13:
[----:B-1----:R-:W-:-:S04]  /*6070*/  MOV R4, UR8 ;  /* 0x0000000800047c02 */ /* 0x002fc80008000f00 */
[----:B------:R1:W2:Y:S03]  /*6080*/  SYNCS.PHASECHK.TRANS64.TRYWAIT P0, [R4+URZ+0x10], RZ ;  /* 0x000010ff040075a7 */ /* 0x0002a6000800017f */
[----:B--2---:R-:W-:Y:S05]  /*6090*/  @!P0 NANOSLEEP.SYNCS 0x989680 ;  /* 0x009896800000895d */ /* 0x004fea0003900000 */
[----:B------:R-:W2:Y:S02]  /*60a0*/  @!P0 SYNCS.PHASECHK.TRANS64 P0, [R4+URZ+0x10], RZ ;  /* 0x000010ff040085a7 */ /* 0x000ea4000800007f */
[----:B--2---:R-:W-:Y:S05]  /*60b0*/  @!P0 BRA `(.L_x_13) ;  /* 0xfffffffc00ec8947 */ /* 0x004fea000383ffff */
[----:B------:R-:W-:Y:S05]  /*60c0*/  BRA `(.L_x_12) ;  /* 0xffffffb000bc7947 */ /* 0x000fea000383ffff */
.L_x_16:
[----:B------:R-:W-:-:S07]  /*60d0*/  IMAD.MOV.U32 R19, RZ, RZ, R18 ;  /* 0x000000ffff137224 */ /* 0x000fce00078e0012 */
.L_x_33:
[----:B-1----:R-:W-:-:S04]  /*60e0*/  IMAD.U32 R3, RZ, RZ, UR8 ;  /* 0x00000008ff037e24 */ /* 0x002fc8000f8e00ff */
[----:B------:R1:W2:Y:S03]  /*60f0*/  SYNCS.PHASECHK.TRANS64.TRYWAIT P2, [R3+URZ+0x10], R19 ;  /* 0x00001013030075a7 */ /* 0x0002a6000804017f */
[----:B--2---:R-:W-:Y:S05]  /*6100*/  @!P2 NANOSLEEP.SYNCS 0x989680 ;  /* 0x009896800000a95d */ /* 0x004fea0003900000 */
[----:B------:R-:W2:Y:S02]  /*6110*/  @!P2 SYNCS.PHASECHK.TRANS64 P2, [R3+URZ+0x10], R19 ;  /* 0x000010130300a5a7 */ /* 0x000ea4000804007f */
[----:B--2---:R-:W-:Y:S05]  /*6120*/  @!P2 BRA `(.L_x_33) ;  /* 0xfffffffc00eca947 */ /* 0x004fea000383ffff */
[----:B------:R-:W-:Y:S05]  /*6130*/  BRA `(.L_x_15) ;  /* 0xffffffd400707947 */ /* 0x000fea000383ffff */
.L_x_18:
[----:B-1----:R-:W-:-:S07]  /*6140*/  IMAD.MOV.U32 R19, RZ, RZ, R18 ;  /* 0x000000ffff137224 */ /* 0x002fce00078e0012 */
.L_x_34:
[----:B-1----:R-:W-:-:S04]  /*6150*/  MOV R3, UR8 ;  /* 0x0000000800037c02 */ /* 0x002fc80008000f00 */
[----:B------:R1:W2:Y:S03]  /*6160*/  SYNCS.PHASECHK.TRANS64.TRYWAIT P2, [R3+URZ+0x20], R19 ;  /* 0x00002013030075a7 */ /* 0x0002a6000804017f */
[----:B--2---:R-:W-:Y:S05]  /*6170*/  @!P2 NANOSLEEP.SYNCS 0x989680 ;  /* 0x009896800000a95d */ /* 0x004fea0003900000 */
[----:B------:R-:W2:Y:S02]  /*6180*/  @!P2 SYNCS.PHASECHK.TRANS64 P2, [R3+URZ+0x20], R19 ;  /* 0x000020130300a5a7 */ /* 0x000ea4000804007f */
[----:B--2---:R-:W-:Y:S05]  /*6190*/  @!P2 BRA `(.L_x_34) ;  /* 0xfffffffc00eca947 */ /* 0x004fea000383ffff */
[----:B------:R-:W-:Y:S05]  /*61a0*/  BRA `(.L_x_17) ;  /* 0xffffffd400d07947 */ /* 0x000fea000383ffff */
.L_x_21:
[----:B------:R-:W-:-:S07]  /*61b0*/  IMAD.MOV.U32 R15, RZ, RZ, R14 ;  /* 0x000000ffff0f7224 */ /* 0x000fce00078e000e */
.L_x_35:
[----:B-1----:R-:W-:-:S04]  /*61c0*/  IMAD.U32 R17, RZ, RZ, UR8 ;  /* 0x00000008ff117e24 */ /* 0x002fc8000f8e00ff */
[----:B------:R1:W2:Y:S03]  /*61d0*/  SYNCS.PHASECHK.TRANS64.TRYWAIT P3, [R17+URZ+0x20], R15 ;  /* 0x0000200f110075a7 */ /* 0x0002a6000806017f */
[----:B--2---:R-:W-:Y:S05]  /*61e0*/  @!P3 NANOSLEEP.SYNCS 0x989680 ;  /* 0x009896800000b95d */ /* 0x004fea0003900000 */
[----:B------:R-:W2:Y:S02]  /*61f0*/  @!P3 SYNCS.PHASECHK.TRANS64 P3, [R17+URZ+0x20], R15 ;  /* 0x0000200f1100b5a7 */ /* 0x000ea4000806007f */
[----:B--2---:R-:W-:Y:S05]  /*6200*/  @!P3 BRA `(.L_x_35) ;  /* 0xfffffffc00ecb947 */ /* 0x004fea000383ffff */
[----:B------:R-:W-:Y:S05]  /*6210*/  BRA `(.L_x_20) ;  /* 0xffffffec00fc7947 */ /* 0x000fea000383ffff */
.L_x_36:
[----:B------:R-:W-:-:S00]  /*6220*/  BRA `(.L_x_36) ;  /* 0xfffffffc00fc7947 */ /* 0x000fc0000383ffff */
[----:B------:R-:W-:-:S00]  /*6230*/  NOP ;  /* 0x0000000000007918 */ /* 0x000fc00000000000 */
        /* <DEDUP_REMOVED lines=12> */
.L_x_37:


//--------------------- .nv.shared.kernel_cutlass_kernel_flash_attncuteflash_fwd_sm90FlashAttentionForwardSm90_object_at__tensor0000o1961211101213_tensor0000o9611101213_tensor0000o9611101213_tensor0000o1961211101213_tensor_0 --------------------------
	.section	.nv.shared.kernel_cutlass_kernel_flash_attncuteflash_fwd_sm90FlashAttentionForwardSm90_object_at__tensor0000o1961211101213_tensor0000o9611101213_tensor0000o9611101213_tensor0000o1961211101213_tensor_0,"aw",@nobits
	.sectionflags	@""
	.align	1024
	.zero		1024


//--------------------- .nv.shared.reserved.0     --------------------------
	.section	.nv.shared.reserved.0,"aw",@nobits
	.weak		__nv_reservedSMEM_offset_0_alias
	.size		__nv_reservedSMEM_offset_0_alias, 0, 0
	.other		__nv_reservedSMEM_offset_0_alias,@"STO_CUDA_RESERVED_SHARED STV_DEFAULT"
__nv_reservedSMEM_offset_0_alias:
	.zero		0


//--------------------- .nv.constant0.kernel_cutlass_kernel_flash_attncuteflash_fwd_sm90FlashAttentionForwardSm90_object_at__tensor0000o1961211101213_tensor0000o9611101213_tensor0000o9611101213_tensor0000o1961211101213_tensor_0 --------------------------
	.section	.nv.constant0.kernel_cutlass_kernel_flash_attncuteflash_fwd_sm90FlashAttentionForwardSm90_object_at__tensor0000o1961211101213_tensor0000o9611101213_tensor0000o9611101213_tensor0000o1961211101213_tensor_0,"a",@progbits
	.sectionflags	@""
	.align	4
.nv.constant0.kernel_cutlass_kernel_flash_attncuteflash_fwd_sm90FlashAttentionForwardSm90_object_at__tensor0000o1961211101213_tensor0000o9611101213_tensor0000o9611101213_tensor0000o1961211101213_tensor_0:
	.zero		1184


//--------------------- SYMBOLS --------------------------

	.type		.nv.reservedSmem.offset0,@object
	.size		.nv.reservedSmem.offset0,0x4
